//
// Generated by NVIDIA NVVM Compiler
//
// Compiler Build ID: CL-36424714
// Cuda compilation tools, release 13.0, V13.0.88
// Based on NVVM 20.0.0
//

.version 9.0
.target sm_100
.address_size 64

	// .globl	_Z10flash_attnPKfS0_S0_Pfiif
.extern .shared .align 16 .b8 s_memory[];

.visible .entry _Z10flash_attnPKfS0_S0_Pfiif(
	.param .u64 .ptr .align 1 _Z10flash_attnPKfS0_S0_Pfiif_param_0,
	.param .u64 .ptr .align 1 _Z10flash_attnPKfS0_S0_Pfiif_param_1,
	.param .u64 .ptr .align 1 _Z10flash_attnPKfS0_S0_Pfiif_param_2,
	.param .u64 .ptr .align 1 _Z10flash_attnPKfS0_S0_Pfiif_param_3,
	.param .u32 _Z10flash_attnPKfS0_S0_Pfiif_param_4,
	.param .u32 _Z10flash_attnPKfS0_S0_Pfiif_param_5,
	.param .f32 _Z10flash_attnPKfS0_S0_Pfiif_param_6
)
{
	.reg .pred 	%p<76>;
	.reg .b32 	%r<269>;
	.reg .b32 	%f<334>;
	.reg .b64 	%rd<65>;

	ld.param.u64 	%rd9, [_Z10flash_attnPKfS0_S0_Pfiif_param_0];
	ld.param.u64 	%rd10, [_Z10flash_attnPKfS0_S0_Pfiif_param_1];
	ld.param.u64 	%rd11, [_Z10flash_attnPKfS0_S0_Pfiif_param_2];
	ld.param.u32 	%r90, [_Z10flash_attnPKfS0_S0_Pfiif_param_4];
	ld.param.u32 	%r91, [_Z10flash_attnPKfS0_S0_Pfiif_param_5];
	cvta.to.global.u64 	%rd1, %rd9;
	cvta.to.global.u64 	%rd2, %rd10;
	cvta.to.global.u64 	%rd3, %rd11;
	mov.u32 	%r92, %ctaid.x;
	shl.b32 	%r93, %r92, 5;
	mov.u32 	%r94, %tid.y;
	add.s32 	%r1, %r93, %r94;
	mov.u32 	%r248, %tid.x;
	mul.lo.s32 	%r3, %r91, %r94;
	setp.ge.s32 	%p1, %r1, %r90;
	@%p1 bra 	$L__BB0_74;
	shl.b32 	%r4, %r91, 7;
	setp.ge.s32 	%p2, %r248, %r91;
	@%p2 bra 	$L__BB0_8;
	mul.lo.s32 	%r5, %r91, %r1;
	not.b32 	%r95, %r248;
	add.s32 	%r6, %r91, %r95;
	and.b32  	%r96, %r6, 96;
	setp.eq.s32 	%p3, %r96, 96;
	mov.u32 	%r243, %r248;
	@%p3 bra 	$L__BB0_5;
	shr.u32 	%r98, %r6, 5;
	add.s32 	%r99, %r98, 1;
	and.b32  	%r7, %r99, 3;
	mov.b32 	%r242, 0;
	mov.u32 	%r243, %r248;
$L__BB0_4:
	.pragma "nounroll";
	add.s32 	%r100, %r243, %r3;
	shl.b32 	%r101, %r100, 2;
	mov.u32 	%r102, s_memory;
	add.s32 	%r103, %r102, %r101;
	mov.b32 	%r104, 0;
	st.shared.u32 	[%r103], %r104;
	add.s32 	%r105, %r243, %r5;
	mul.wide.s32 	%rd12, %r105, 4;
	add.s64 	%rd13, %rd1, %rd12;
	ld.global.nc.f32 	%f28, [%rd13];
	add.s32 	%r106, %r103, %r4;
	st.shared.f32 	[%r106], %f28;
	add.s32 	%r243, %r243, 32;
	add.s32 	%r242, %r242, 1;
	setp.ne.s32 	%p4, %r242, %r7;
	@%p4 bra 	$L__BB0_4;
$L__BB0_5:
	setp.lt.u32 	%p5, %r6, 96;
	@%p5 bra 	$L__BB0_8;
	mov.u32 	%r109, s_memory;
$L__BB0_7:
	add.s32 	%r107, %r243, %r3;
	shl.b32 	%r108, %r107, 2;
	add.s32 	%r110, %r109, %r108;
	mov.b32 	%r111, 0;
	st.shared.u32 	[%r110], %r111;
	add.s32 	%r112, %r243, %r5;
	mul.wide.s32 	%rd14, %r112, 4;
	add.s64 	%rd15, %rd1, %rd14;
	ld.global.nc.f32 	%f29, [%rd15];
	add.s32 	%r113, %r110, %r4;
	st.shared.f32 	[%r113], %f29;
	st.shared.u32 	[%r110+128], %r111;
	ld.global.nc.f32 	%f30, [%rd15+128];
	st.shared.f32 	[%r113+128], %f30;
	st.shared.u32 	[%r110+256], %r111;
	ld.global.nc.f32 	%f31, [%rd15+256];
	st.shared.f32 	[%r113+256], %f31;
	st.shared.u32 	[%r110+384], %r111;
	ld.global.nc.f32 	%f32, [%rd15+384];
	st.shared.f32 	[%r113+384], %f32;
	add.s32 	%r243, %r243, 128;
	setp.lt.s32 	%p6, %r243, %r91;
	@%p6 bra 	$L__BB0_7;
$L__BB0_8:
	bar.sync 	0;
	setp.lt.s32 	%p7, %r90, 1;
	@%p7 bra 	$L__BB0_67;
	mov.u32 	%r115, s_memory;
	add.s32 	%r15, %r115, %r4;
	shl.b32 	%r116, %r91, 6;
	shl.b32 	%r117, %r91, 5;
	add.s32 	%r118, %r116, %r117;
	shl.b32 	%r119, %r118, 2;
	add.s32 	%r16, %r15, %r119;
	not.b32 	%r120, %r248;
	add.s32 	%r17, %r91, %r120;
	shr.u32 	%r121, %r17, 5;
	add.s32 	%r122, %r121, 1;
	and.b32  	%r18, %r122, 15;
	and.b32  	%r19, %r122, 7;
	and.b32  	%r20, %r91, 15;
	and.b32  	%r21, %r91, 7;
	and.b32  	%r22, %r122, 3;
	and.b32  	%r23, %r91, 2147483632;
	and.b32  	%r24, %r91, 3;
	add.s32 	%r25, %r3, %r118;
	mov.f32 	%f322, 0f00000000;
	mov.f32 	%f321, 0fFF800000;
	mov.b32 	%r249, 0;
$L__BB0_10:
	mov.f32 	%f1, %f321;
	setp.ge.s32 	%p8, %r248, %r91;
	shl.b32 	%r123, %r249, 5;
	add.s32 	%r42, %r123, %r248;
	@%p8 bra 	$L__BB0_24;
	setp.lt.u32 	%p9, %r17, 480;
	mov.u32 	%r253, %r248;
	@%p9 bra 	$L__BB0_14;
	shl.b32 	%r124, %r91, 9;
	add.s32 	%r125, %r248, %r3;
	shl.b32 	%r126, %r125, 2;
	add.s32 	%r127, %r124, %r126;
	mov.u32 	%r128, s_memory;
	add.s32 	%r129, %r127, %r128;
	add.s32 	%r250, %r129, 1024;
	shr.u32 	%r130, %r17, 5;
	add.s32 	%r131, %r130, 1;
	and.b32  	%r132, %r131, 268435440;
	neg.s32 	%r251, %r132;
	mov.u32 	%r253, %r248;
$L__BB0_13:
	.pragma "nounroll";
	mov.b32 	%r133, 0;
	st.shared.u32 	[%r250+-1024], %r133;
	st.shared.u32 	[%r250+-896], %r133;
	st.shared.u32 	[%r250+-768], %r133;
	st.shared.u32 	[%r250+-640], %r133;
	st.shared.u32 	[%r250+-512], %r133;
	st.shared.u32 	[%r250+-384], %r133;
	st.shared.u32 	[%r250+-256], %r133;
	st.shared.u32 	[%r250+-128], %r133;
	st.shared.u32 	[%r250], %r133;
	st.shared.u32 	[%r250+128], %r133;
	st.shared.u32 	[%r250+256], %r133;
	st.shared.u32 	[%r250+384], %r133;
	st.shared.u32 	[%r250+512], %r133;
	st.shared.u32 	[%r250+640], %r133;
	st.shared.u32 	[%r250+768], %r133;
	st.shared.u32 	[%r250+896], %r133;
	add.s32 	%r253, %r253, 512;
	add.s32 	%r251, %r251, 16;
	add.s32 	%r250, %r250, 2048;
	setp.ne.s32 	%p10, %r251, 0;
	@%p10 bra 	$L__BB0_13;
$L__BB0_14:
	setp.eq.s32 	%p11, %r18, 0;
	@%p11 bra 	$L__BB0_24;
	add.s32 	%r134, %r18, -1;
	setp.lt.u32 	%p12, %r134, 7;
	@%p12 bra 	$L__BB0_17;
	add.s32 	%r135, %r253, %r3;
	shl.b32 	%r136, %r135, 2;
	add.s32 	%r137, %r16, %r136;
	mov.b32 	%r138, 0;
	st.shared.u32 	[%r137], %r138;
	st.shared.u32 	[%r137+128], %r138;
	st.shared.u32 	[%r137+256], %r138;
	st.shared.u32 	[%r137+384], %r138;
	st.shared.u32 	[%r137+512], %r138;
	st.shared.u32 	[%r137+640], %r138;
	st.shared.u32 	[%r137+768], %r138;
	st.shared.u32 	[%r137+896], %r138;
	add.s32 	%r253, %r253, 256;
$L__BB0_17:
	setp.eq.s32 	%p13, %r19, 0;
	@%p13 bra 	$L__BB0_24;
	add.s32 	%r139, %r19, -1;
	setp.lt.u32 	%p14, %r139, 3;
	@%p14 bra 	$L__BB0_20;
	add.s32 	%r140, %r253, %r3;
	shl.b32 	%r141, %r140, 2;
	add.s32 	%r142, %r16, %r141;
	mov.b32 	%r143, 0;
	st.shared.u32 	[%r142], %r143;
	st.shared.u32 	[%r142+128], %r143;
	st.shared.u32 	[%r142+256], %r143;
	st.shared.u32 	[%r142+384], %r143;
	add.s32 	%r253, %r253, 128;
$L__BB0_20:
	setp.eq.s32 	%p15, %r22, 0;
	@%p15 bra 	$L__BB0_24;
	setp.eq.s32 	%p16, %r22, 1;
	add.s32 	%r144, %r253, %r3;
	shl.b32 	%r145, %r144, 2;
	add.s32 	%r56, %r16, %r145;
	mov.b32 	%r146, 0;
	st.shared.u32 	[%r56], %r146;
	@%p16 bra 	$L__BB0_24;
	setp.eq.s32 	%p17, %r22, 2;
	mov.b32 	%r147, 0;
	st.shared.u32 	[%r56+128], %r147;
	@%p17 bra 	$L__BB0_24;
	mov.b32 	%r148, 0;
	st.shared.u32 	[%r56+256], %r148;
$L__BB0_24:
	setp.ge.s32 	%p18, %r42, %r90;
	mov.f32 	%f331, 0f00000000;
	@%p18 bra 	$L__BB0_40;
	setp.lt.s32 	%p19, %r91, 1;
	mov.f32 	%f330, 0f00000000;
	@%p19 bra 	$L__BB0_39;
	setp.lt.u32 	%p20, %r91, 16;
	mul.lo.s32 	%r57, %r42, %r91;
	mov.f32 	%f330, 0f00000000;
	mov.b32 	%r258, 0;
	@%p20 bra 	$L__BB0_29;
	mov.f32 	%f330, 0f00000000;
	mov.b32 	%r256, 0;
$L__BB0_28:
	.pragma "nounroll";
	add.s32 	%r151, %r256, %r3;
	shl.b32 	%r152, %r151, 2;
	add.s32 	%r153, %r15, %r152;
	ld.shared.f32 	%f40, [%r153];
	add.s32 	%r154, %r256, %r57;
	mul.wide.u32 	%rd16, %r154, 4;
	add.s64 	%rd17, %rd2, %rd16;
	ld.global.nc.f32 	%f41, [%rd17];
	fma.rn.f32 	%f42, %f40, %f41, %f330;
	ld.shared.f32 	%f43, [%r153+4];
	ld.global.nc.f32 	%f44, [%rd17+4];
	fma.rn.f32 	%f45, %f43, %f44, %f42;
	ld.shared.f32 	%f46, [%r153+8];
	ld.global.nc.f32 	%f47, [%rd17+8];
	fma.rn.f32 	%f48, %f46, %f47, %f45;
	ld.shared.f32 	%f49, [%r153+12];
	ld.global.nc.f32 	%f50, [%rd17+12];
	fma.rn.f32 	%f51, %f49, %f50, %f48;
	ld.shared.f32 	%f52, [%r153+16];
	ld.global.nc.f32 	%f53, [%rd17+16];
	fma.rn.f32 	%f54, %f52, %f53, %f51;
	ld.shared.f32 	%f55, [%r153+20];
	ld.global.nc.f32 	%f56, [%rd17+20];
	fma.rn.f32 	%f57, %f55, %f56, %f54;
	ld.shared.f32 	%f58, [%r153+24];
	ld.global.nc.f32 	%f59, [%rd17+24];
	fma.rn.f32 	%f60, %f58, %f59, %f57;
	ld.shared.f32 	%f61, [%r153+28];
	ld.global.nc.f32 	%f62, [%rd17+28];
	fma.rn.f32 	%f63, %f61, %f62, %f60;
	ld.shared.f32 	%f64, [%r153+32];
	ld.global.nc.f32 	%f65, [%rd17+32];
	fma.rn.f32 	%f66, %f64, %f65, %f63;
	ld.shared.f32 	%f67, [%r153+36];
	ld.global.nc.f32 	%f68, [%rd17+36];
	fma.rn.f32 	%f69, %f67, %f68, %f66;
	ld.shared.f32 	%f70, [%r153+40];
	ld.global.nc.f32 	%f71, [%rd17+40];
	fma.rn.f32 	%f72, %f70, %f71, %f69;
	ld.shared.f32 	%f73, [%r153+44];
	ld.global.nc.f32 	%f74, [%rd17+44];
	fma.rn.f32 	%f75, %f73, %f74, %f72;
	ld.shared.f32 	%f76, [%r153+48];
	ld.global.nc.f32 	%f77, [%rd17+48];
	fma.rn.f32 	%f78, %f76, %f77, %f75;
	ld.shared.f32 	%f79, [%r153+52];
	ld.global.nc.f32 	%f80, [%rd17+52];
	fma.rn.f32 	%f81, %f79, %f80, %f78;
	ld.shared.f32 	%f82, [%r153+56];
	ld.global.nc.f32 	%f83, [%rd17+56];
	fma.rn.f32 	%f84, %f82, %f83, %f81;
	ld.shared.f32 	%f85, [%r153+60];
	ld.global.nc.f32 	%f86, [%rd17+60];
	fma.rn.f32 	%f330, %f85, %f86, %f84;
	add.s32 	%r256, %r256, 16;
	setp.ne.s32 	%p21, %r256, %r23;
	mov.u32 	%r258, %r23;
	@%p21 bra 	$L__BB0_28;
$L__BB0_29:
	setp.eq.s32 	%p22, %r20, 0;
	@%p22 bra 	$L__BB0_39;
	add.s32 	%r155, %r20, -1;
	setp.lt.u32 	%p23, %r155, 7;
	@%p23 bra 	$L__BB0_32;
	add.s32 	%r156, %r258, %r3;
	shl.b32 	%r157, %r156, 2;
	add.s32 	%r158, %r15, %r157;
	ld.shared.f32 	%f88, [%r158];
	add.s32 	%r159, %r258, %r57;
	mul.wide.u32 	%rd18, %r159, 4;
	add.s64 	%rd19, %rd2, %rd18;
	ld.global.nc.f32 	%f89, [%rd19];
	fma.rn.f32 	%f90, %f88, %f89, %f330;
	ld.shared.f32 	%f91, [%r158+4];
	cvt.u64.u32 	%rd20, %r57;
	cvt.u64.u32 	%rd21, %r258;
	add.s64 	%rd22, %rd21, %rd20;
	shl.b64 	%rd23, %rd22, 2;
	add.s64 	%rd24, %rd2, %rd23;
	ld.global.nc.f32 	%f92, [%rd24+4];
	fma.rn.f32 	%f93, %f91, %f92, %f90;
	ld.shared.f32 	%f94, [%r158+8];
	ld.global.nc.f32 	%f95, [%rd24+8];
	fma.rn.f32 	%f96, %f94, %f95, %f93;
	ld.shared.f32 	%f97, [%r158+12];
	ld.global.nc.f32 	%f98, [%rd24+12];
	fma.rn.f32 	%f99, %f97, %f98, %f96;
	ld.shared.f32 	%f100, [%r158+16];
	ld.global.nc.f32 	%f101, [%rd24+16];
	fma.rn.f32 	%f102, %f100, %f101, %f99;
	ld.shared.f32 	%f103, [%r158+20];
	ld.global.nc.f32 	%f104, [%rd24+20];
	fma.rn.f32 	%f105, %f103, %f104, %f102;
	ld.shared.f32 	%f106, [%r158+24];
	ld.global.nc.f32 	%f107, [%rd24+24];
	fma.rn.f32 	%f108, %f106, %f107, %f105;
	ld.shared.f32 	%f109, [%r158+28];
	ld.global.nc.f32 	%f110, [%rd24+28];
	fma.rn.f32 	%f330, %f109, %f110, %f108;
	add.s32 	%r258, %r258, 8;
$L__BB0_32:
	setp.eq.s32 	%p24, %r21, 0;
	@%p24 bra 	$L__BB0_39;
	add.s32 	%r160, %r21, -1;
	setp.lt.u32 	%p25, %r160, 3;
	@%p25 bra 	$L__BB0_35;
	add.s32 	%r161, %r258, %r3;
	shl.b32 	%r162, %r161, 2;
	add.s32 	%r163, %r15, %r162;
	ld.shared.f32 	%f112, [%r163];
	add.s32 	%r164, %r258, %r57;
	mul.wide.u32 	%rd25, %r164, 4;
	add.s64 	%rd26, %rd2, %rd25;
	ld.global.nc.f32 	%f113, [%rd26];
	fma.rn.f32 	%f114, %f112, %f113, %f330;
	ld.shared.f32 	%f115, [%r163+4];
	cvt.u64.u32 	%rd27, %r57;
	cvt.u64.u32 	%rd28, %r258;
	add.s64 	%rd29, %rd28, %rd27;
	shl.b64 	%rd30, %rd29, 2;
	add.s64 	%rd31, %rd2, %rd30;
	ld.global.nc.f32 	%f116, [%rd31+4];
	fma.rn.f32 	%f117, %f115, %f116, %f114;
	ld.shared.f32 	%f118, [%r163+8];
	ld.global.nc.f32 	%f119, [%rd31+8];
	fma.rn.f32 	%f120, %f118, %f119, %f117;
	ld.shared.f32 	%f121, [%r163+12];
	ld.global.nc.f32 	%f122, [%rd31+12];
	fma.rn.f32 	%f330, %f121, %f122, %f120;
	add.s32 	%r258, %r258, 4;
$L__BB0_35:
	setp.eq.s32 	%p26, %r24, 0;
	@%p26 bra 	$L__BB0_39;
	setp.eq.s32 	%p27, %r24, 1;
	add.s32 	%r165, %r258, %r3;
	shl.b32 	%r166, %r165, 2;
	add.s32 	%r65, %r15, %r166;
	ld.shared.f32 	%f123, [%r65];
	add.s32 	%r167, %r258, %r57;
	mul.wide.u32 	%rd32, %r167, 4;
	add.s64 	%rd33, %rd2, %rd32;
	ld.global.nc.f32 	%f124, [%rd33];
	fma.rn.f32 	%f330, %f123, %f124, %f330;
	@%p27 bra 	$L__BB0_39;
	setp.eq.s32 	%p28, %r24, 2;
	ld.shared.f32 	%f125, [%r65+4];
	cvt.u64.u32 	%rd34, %r57;
	cvt.u64.u32 	%rd35, %r258;
	add.s64 	%rd36, %rd35, %rd34;
	shl.b64 	%rd37, %rd36, 2;
	add.s64 	%rd6, %rd2, %rd37;
	ld.global.nc.f32 	%f126, [%rd6+4];
	fma.rn.f32 	%f330, %f125, %f126, %f330;
	@%p28 bra 	$L__BB0_39;
	ld.shared.f32 	%f127, [%r65+8];
	ld.global.nc.f32 	%f128, [%rd6+8];
	fma.rn.f32 	%f330, %f127, %f128, %f330;
$L__BB0_39:
	ld.param.f32 	%f320, [_Z10flash_attnPKfS0_S0_Pfiif_param_6];
	mul.f32 	%f331, %f320, %f330;
$L__BB0_40:
	setp.lt.u32 	%p29, %r248, 31;
	setp.lt.u32 	%p30, %r248, 30;
	setp.lt.u32 	%p31, %r248, 28;
	setp.lt.u32 	%p32, %r248, 24;
	setp.lt.u32 	%p33, %r248, 16;
	mov.b32 	%r168, %f331;
	shfl.sync.down.b32	%r169|%p34, %r168, 16, 31, -1;
	mov.b32 	%f130, %r169;
	max.f32 	%f131, %f331, %f130;
	selp.f32 	%f132, %f131, %f331, %p33;
	mov.b32 	%r170, %f132;
	shfl.sync.down.b32	%r171|%p35, %r170, 8, 31, -1;
	mov.b32 	%f133, %r171;
	max.f32 	%f134, %f132, %f133;
	selp.f32 	%f135, %f134, %f331, %p32;
	mov.b32 	%r172, %f135;
	shfl.sync.down.b32	%r173|%p36, %r172, 4, 31, -1;
	mov.b32 	%f136, %r173;
	max.f32 	%f137, %f135, %f136;
	selp.f32 	%f138, %f137, %f331, %p31;
	mov.b32 	%r174, %f138;
	shfl.sync.down.b32	%r175|%p37, %r174, 2, 31, -1;
	mov.b32 	%f139, %r175;
	max.f32 	%f140, %f138, %f139;
	selp.f32 	%f141, %f140, %f331, %p30;
	mov.b32 	%r176, %f141;
	shfl.sync.down.b32	%r177|%p38, %r176, 1, 31, -1;
	mov.b32 	%f142, %r177;
	max.f32 	%f143, %f141, %f142;
	selp.f32 	%f144, %f143, %f331, %p29;
	max.f32 	%f145, %f1, %f144;
	mov.b32 	%r178, %f145;
	shfl.sync.idx.b32	%r179|%p39, %r178, 0, 31, -1;
	mov.b32 	%f321, %r179;
	setp.eq.f32 	%p40, %f322, 0f00000000;
	mov.f32 	%f332, 0f00000000;
	@%p40 bra 	$L__BB0_42;
	sub.f32 	%f146, %f1, %f321;
	fma.rn.f32 	%f147, %f146, 0f3BBB989D, 0f3F000000;
	cvt.sat.f32.f32 	%f148, %f147;
	mov.f32 	%f149, 0f4B400001;
	mov.f32 	%f150, 0f437C0000;
	fma.rm.f32 	%f151, %f148, %f150, %f149;
	add.f32 	%f152, %f151, 0fCB40007F;
	neg.f32 	%f153, %f152;
	fma.rn.f32 	%f154, %f146, 0f3FB8AA3B, %f153;
	fma.rn.f32 	%f155, %f146, 0f32A57060, %f154;
	mov.b32 	%r180, %f151;
	shl.b32 	%r181, %r180, 23;
	mov.b32 	%f156, %r181;
	ex2.approx.ftz.f32 	%f157, %f155;
	mul.f32 	%f158, %f157, %f156;
	mul.f32 	%f332, %f322, %f158;
$L__BB0_42:
	setp.ge.s32 	%p41, %r42, %r90;
	mov.f32 	%f333, 0f00000000;
	@%p41 bra 	$L__BB0_44;
	sub.f32 	%f160, %f331, %f321;
	fma.rn.f32 	%f161, %f160, 0f3BBB989D, 0f3F000000;
	cvt.sat.f32.f32 	%f162, %f161;
	mov.f32 	%f163, 0f4B400001;
	mov.f32 	%f164, 0f437C0000;
	fma.rm.f32 	%f165, %f162, %f164, %f163;
	add.f32 	%f166, %f165, 0fCB40007F;
	neg.f32 	%f167, %f166;
	fma.rn.f32 	%f168, %f160, 0f3FB8AA3B, %f167;
	fma.rn.f32 	%f169, %f160, 0f32A57060, %f168;
	mov.b32 	%r182, %f165;
	shl.b32 	%r183, %r182, 23;
	mov.b32 	%f170, %r183;
	ex2.approx.ftz.f32 	%f171, %f169;
	mul.f32 	%f333, %f171, %f170;
$L__BB0_44:
	setp.ge.s32 	%p42, %r42, %r90;
	setp.lt.u32 	%p43, %r248, 31;
	setp.lt.u32 	%p44, %r248, 30;
	setp.lt.u32 	%p45, %r248, 28;
	setp.lt.u32 	%p46, %r248, 24;
	setp.lt.u32 	%p47, %r248, 16;
	mov.b32 	%r184, %f333;
	shfl.sync.down.b32	%r185|%p48, %r184, 16, 31, -1;
	mov.b32 	%f172, %r185;
	add.f32 	%f173, %f333, %f172;
	selp.f32 	%f174, %f173, %f333, %p47;
	mov.b32 	%r186, %f174;
	shfl.sync.down.b32	%r187|%p49, %r186, 8, 31, -1;
	mov.b32 	%f175, %r187;
	add.f32 	%f176, %f174, %f175;
	selp.f32 	%f177, %f176, %f333, %p46;
	mov.b32 	%r188, %f177;
	shfl.sync.down.b32	%r189|%p50, %r188, 4, 31, -1;
	mov.b32 	%f178, %r189;
	add.f32 	%f179, %f177, %f178;
	selp.f32 	%f180, %f179, %f333, %p45;
	mov.b32 	%r190, %f180;
	shfl.sync.down.b32	%r191|%p51, %r190, 2, 31, -1;
	mov.b32 	%f181, %r191;
	add.f32 	%f182, %f180, %f181;
	selp.f32 	%f183, %f182, %f333, %p44;
	mov.b32 	%r192, %f183;
	shfl.sync.down.b32	%r193|%p52, %r192, 1, 31, -1;
	mov.b32 	%f184, %r193;
	add.f32 	%f185, %f183, %f184;
	selp.f32 	%f186, %f185, %f333, %p43;
	add.f32 	%f187, %f332, %f186;
	mov.b32 	%r194, %f187;
	shfl.sync.idx.b32	%r195|%p53, %r194, 0, 31, -1;
	mov.b32 	%f322, %r195;
	@%p42 bra 	$L__BB0_59;
	setp.lt.s32 	%p54, %r91, 1;
	sub.f32 	%f188, %f331, %f321;
	fma.rn.f32 	%f189, %f188, 0f3BBB989D, 0f3F000000;
	cvt.sat.f32.f32 	%f190, %f189;
	mov.f32 	%f191, 0f4B400001;
	mov.f32 	%f192, 0f437C0000;
	fma.rm.f32 	%f193, %f190, %f192, %f191;
	add.f32 	%f194, %f193, 0fCB40007F;
	neg.f32 	%f195, %f194;
	fma.rn.f32 	%f196, %f188, 0f3FB8AA3B, %f195;
	fma.rn.f32 	%f197, %f188, 0f32A57060, %f196;
	mov.b32 	%r196, %f193;
	shl.b32 	%r197, %r196, 23;
	mov.b32 	%f198, %r197;
	ex2.approx.ftz.f32 	%f199, %f197;
	mul.f32 	%f200, %f199, %f198;
	div.rn.f32 	%f25, %f200, %f322;
	@%p54 bra 	$L__BB0_59;
	setp.lt.u32 	%p55, %r91, 16;
	mul.lo.s32 	%r66, %r42, %r91;
	mov.b32 	%r262, 0;
	@%p55 bra 	$L__BB0_49;
	mov.b32 	%r260, 0;
$L__BB0_48:
	.pragma "nounroll";
	add.s32 	%r200, %r260, %r25;
	shl.b32 	%r201, %r200, 2;
	add.s32 	%r202, %r15, %r201;
	add.s32 	%r203, %r260, %r66;
	mul.wide.u32 	%rd38, %r203, 4;
	add.s64 	%rd39, %rd3, %rd38;
	ld.global.nc.f32 	%f201, [%rd39];
	mul.f32 	%f202, %f25, %f201;
	atom.shared.add.f32 	%f203, [%r202], %f202;
	ld.global.nc.f32 	%f204, [%rd39+4];
	mul.f32 	%f205, %f25, %f204;
	atom.shared.add.f32 	%f206, [%r202+4], %f205;
	ld.global.nc.f32 	%f207, [%rd39+8];
	mul.f32 	%f208, %f25, %f207;
	atom.shared.add.f32 	%f209, [%r202+8], %f208;
	ld.global.nc.f32 	%f210, [%rd39+12];
	mul.f32 	%f211, %f25, %f210;
	atom.shared.add.f32 	%f212, [%r202+12], %f211;
	ld.global.nc.f32 	%f213, [%rd39+16];
	mul.f32 	%f214, %f25, %f213;
	atom.shared.add.f32 	%f215, [%r202+16], %f214;
	ld.global.nc.f32 	%f216, [%rd39+20];
	mul.f32 	%f217, %f25, %f216;
	atom.shared.add.f32 	%f218, [%r202+20], %f217;
	ld.global.nc.f32 	%f219, [%rd39+24];
	mul.f32 	%f220, %f25, %f219;
	atom.shared.add.f32 	%f221, [%r202+24], %f220;
	ld.global.nc.f32 	%f222, [%rd39+28];
	mul.f32 	%f223, %f25, %f222;
	atom.shared.add.f32 	%f224, [%r202+28], %f223;
	ld.global.nc.f32 	%f225, [%rd39+32];
	mul.f32 	%f226, %f25, %f225;
	atom.shared.add.f32 	%f227, [%r202+32], %f226;
	ld.global.nc.f32 	%f228, [%rd39+36];
	mul.f32 	%f229, %f25, %f228;
	atom.shared.add.f32 	%f230, [%r202+36], %f229;
	ld.global.nc.f32 	%f231, [%rd39+40];
	mul.f32 	%f232, %f25, %f231;
	atom.shared.add.f32 	%f233, [%r202+40], %f232;
	ld.global.nc.f32 	%f234, [%rd39+44];
	mul.f32 	%f235, %f25, %f234;
	atom.shared.add.f32 	%f236, [%r202+44], %f235;
	ld.global.nc.f32 	%f237, [%rd39+48];
	mul.f32 	%f238, %f25, %f237;
	atom.shared.add.f32 	%f239, [%r202+48], %f238;
	ld.global.nc.f32 	%f240, [%rd39+52];
	mul.f32 	%f241, %f25, %f240;
	atom.shared.add.f32 	%f242, [%r202+52], %f241;
	ld.global.nc.f32 	%f243, [%rd39+56];
	mul.f32 	%f244, %f25, %f243;
	atom.shared.add.f32 	%f245, [%r202+56], %f244;
	ld.global.nc.f32 	%f246, [%rd39+60];
	mul.f32 	%f247, %f25, %f246;
	atom.shared.add.f32 	%f248, [%r202+60], %f247;
	add.s32 	%r260, %r260, 16;
	setp.ne.s32 	%p56, %r260, %r23;
	mov.u32 	%r262, %r23;
	@%p56 bra 	$L__BB0_48;
$L__BB0_49:
	setp.eq.s32 	%p57, %r20, 0;
	@%p57 bra 	$L__BB0_59;
	add.s32 	%r204, %r20, -1;
	setp.lt.u32 	%p58, %r204, 7;
	@%p58 bra 	$L__BB0_52;
	add.s32 	%r205, %r262, %r25;
	shl.b32 	%r206, %r205, 2;
	add.s32 	%r207, %r15, %r206;
	add.s32 	%r208, %r262, %r66;
	mul.wide.u32 	%rd40, %r208, 4;
	add.s64 	%rd41, %rd3, %rd40;
	ld.global.nc.f32 	%f249, [%rd41];
	mul.f32 	%f250, %f25, %f249;
	atom.shared.add.f32 	%f251, [%r207], %f250;
	cvt.u64.u32 	%rd42, %r66;
	cvt.u64.u32 	%rd43, %r262;
	add.s64 	%rd44, %rd43, %rd42;
	shl.b64 	%rd45, %rd44, 2;
	add.s64 	%rd46, %rd3, %rd45;
	ld.global.nc.f32 	%f252, [%rd46+4];
	mul.f32 	%f253, %f25, %f252;
	atom.shared.add.f32 	%f254, [%r207+4], %f253;
	ld.global.nc.f32 	%f255, [%rd46+8];
	mul.f32 	%f256, %f25, %f255;
	atom.shared.add.f32 	%f257, [%r207+8], %f256;
	ld.global.nc.f32 	%f258, [%rd46+12];
	mul.f32 	%f259, %f25, %f258;
	atom.shared.add.f32 	%f260, [%r207+12], %f259;
	ld.global.nc.f32 	%f261, [%rd46+16];
	mul.f32 	%f262, %f25, %f261;
	atom.shared.add.f32 	%f263, [%r207+16], %f262;
	ld.global.nc.f32 	%f264, [%rd46+20];
	mul.f32 	%f265, %f25, %f264;
	atom.shared.add.f32 	%f266, [%r207+20], %f265;
	ld.global.nc.f32 	%f267, [%rd46+24];
	mul.f32 	%f268, %f25, %f267;
	atom.shared.add.f32 	%f269, [%r207+24], %f268;
	ld.global.nc.f32 	%f270, [%rd46+28];
	mul.f32 	%f271, %f25, %f270;
	atom.shared.add.f32 	%f272, [%r207+28], %f271;
	add.s32 	%r262, %r262, 8;
$L__BB0_52:
	setp.eq.s32 	%p59, %r21, 0;
	@%p59 bra 	$L__BB0_59;
	add.s32 	%r209, %r21, -1;
	setp.lt.u32 	%p60, %r209, 3;
	@%p60 bra 	$L__BB0_55;
	add.s32 	%r210, %r262, %r25;
	shl.b32 	%r211, %r210, 2;
	add.s32 	%r212, %r15, %r211;
	add.s32 	%r213, %r262, %r66;
	mul.wide.u32 	%rd47, %r213, 4;
	add.s64 	%rd48, %rd3, %rd47;
	ld.global.nc.f32 	%f273, [%rd48];
	mul.f32 	%f274, %f25, %f273;
	atom.shared.add.f32 	%f275, [%r212], %f274;
	cvt.u64.u32 	%rd49, %r66;
	cvt.u64.u32 	%rd50, %r262;
	add.s64 	%rd51, %rd50, %rd49;
	shl.b64 	%rd52, %rd51, 2;
	add.s64 	%rd53, %rd3, %rd52;
	ld.global.nc.f32 	%f276, [%rd53+4];
	mul.f32 	%f277, %f25, %f276;
	atom.shared.add.f32 	%f278, [%r212+4], %f277;
	ld.global.nc.f32 	%f279, [%rd53+8];
	mul.f32 	%f280, %f25, %f279;
	atom.shared.add.f32 	%f281, [%r212+8], %f280;
	ld.global.nc.f32 	%f282, [%rd53+12];
	mul.f32 	%f283, %f25, %f282;
	atom.shared.add.f32 	%f284, [%r212+12], %f283;
	add.s32 	%r262, %r262, 4;
$L__BB0_55:
	setp.eq.s32 	%p61, %r24, 0;
	@%p61 bra 	$L__BB0_59;
	setp.eq.s32 	%p62, %r24, 1;
	add.s32 	%r214, %r262, %r25;
	shl.b32 	%r215, %r214, 2;
	add.s32 	%r74, %r15, %r215;
	add.s32 	%r216, %r262, %r66;
	mul.wide.u32 	%rd54, %r216, 4;
	add.s64 	%rd55, %rd3, %rd54;
	ld.global.nc.f32 	%f285, [%rd55];
	mul.f32 	%f286, %f25, %f285;
	atom.shared.add.f32 	%f287, [%r74], %f286;
	@%p62 bra 	$L__BB0_59;
	setp.eq.s32 	%p63, %r24, 2;
	cvt.u64.u32 	%rd56, %r66;
	cvt.u64.u32 	%rd57, %r262;
	add.s64 	%rd58, %rd57, %rd56;
	shl.b64 	%rd59, %rd58, 2;
	add.s64 	%rd7, %rd3, %rd59;
	ld.global.nc.f32 	%f288, [%rd7+4];
	mul.f32 	%f289, %f25, %f288;
	atom.shared.add.f32 	%f290, [%r74+4], %f289;
	@%p63 bra 	$L__BB0_59;
	ld.global.nc.f32 	%f291, [%rd7+8];
	mul.f32 	%f292, %f25, %f291;
	atom.shared.add.f32 	%f293, [%r74+8], %f292;
$L__BB0_59:
	setp.ge.s32 	%p64, %r248, %r91;
	bar.sync 	0;
	div.rn.f32 	%f26, %f332, %f322;
	@%p64 bra 	$L__BB0_66;
	setp.eq.s32 	%p65, %r22, 0;
	mov.u32 	%r264, %r248;
	@%p65 bra 	$L__BB0_64;
	add.s32 	%r264, %r248, 32;
	setp.eq.s32 	%p66, %r22, 1;
	add.s32 	%r217, %r248, %r3;
	shl.b32 	%r218, %r217, 2;
	mov.u32 	%r219, s_memory;
	add.s32 	%r76, %r219, %r218;
	ld.shared.f32 	%f294, [%r76];
	add.s32 	%r77, %r16, %r218;
	ld.shared.f32 	%f295, [%r77];
	fma.rn.f32 	%f296, %f26, %f294, %f295;
	st.shared.f32 	[%r76], %f296;
	@%p66 bra 	$L__BB0_64;
	add.s32 	%r264, %r248, 64;
	setp.eq.s32 	%p67, %r22, 2;
	ld.shared.f32 	%f297, [%r76+128];
	ld.shared.f32 	%f298, [%r77+128];
	fma.rn.f32 	%f299, %f26, %f297, %f298;
	st.shared.f32 	[%r76+128], %f299;
	@%p67 bra 	$L__BB0_64;
	add.s32 	%r264, %r248, 96;
	ld.shared.f32 	%f300, [%r76+256];
	ld.shared.f32 	%f301, [%r77+256];
	fma.rn.f32 	%f302, %f26, %f300, %f301;
	st.shared.f32 	[%r76+256], %f302;
$L__BB0_64:
	setp.lt.u32 	%p68, %r17, 96;
	@%p68 bra 	$L__BB0_66;
$L__BB0_65:
	add.s32 	%r220, %r264, %r3;
	shl.b32 	%r221, %r220, 2;
	mov.u32 	%r222, s_memory;
	add.s32 	%r223, %r222, %r221;
	ld.shared.f32 	%f303, [%r223];
	add.s32 	%r224, %r16, %r221;
	ld.shared.f32 	%f304, [%r224];
	fma.rn.f32 	%f305, %f26, %f303, %f304;
	st.shared.f32 	[%r223], %f305;
	ld.shared.f32 	%f306, [%r223+128];
	ld.shared.f32 	%f307, [%r224+128];
	fma.rn.f32 	%f308, %f26, %f306, %f307;
	st.shared.f32 	[%r223+128], %f308;
	ld.shared.f32 	%f309, [%r223+256];
	ld.shared.f32 	%f310, [%r224+256];
	fma.rn.f32 	%f311, %f26, %f309, %f310;
	st.shared.f32 	[%r223+256], %f311;
	ld.shared.f32 	%f312, [%r223+384];
	ld.shared.f32 	%f313, [%r224+384];
	fma.rn.f32 	%f314, %f26, %f312, %f313;
	st.shared.f32 	[%r223+384], %f314;
	add.s32 	%r264, %r264, 128;
	setp.lt.s32 	%p69, %r264, %r91;
	@%p69 bra 	$L__BB0_65;
$L__BB0_66:
	add.s32 	%r249, %r249, 1;
	add.s32 	%r225, %r90, 31;
	shr.u32 	%r226, %r225, 5;
	setp.eq.s32 	%p70, %r249, %r226;
	@%p70 bra 	$L__BB0_67;
	bra.uni 	$L__BB0_10;
$L__BB0_67:
	setp.ge.s32 	%p71, %r248, %r91;
	@%p71 bra 	$L__BB0_74;
	ld.param.u64 	%rd64, [_Z10flash_attnPKfS0_S0_Pfiif_param_3];
	cvta.to.global.u64 	%rd4, %rd64;
	mul.lo.s32 	%r26, %r91, %r1;
	not.b32 	%r227, %r248;
	add.s32 	%r27, %r91, %r227;
	and.b32  	%r228, %r27, 96;
	setp.eq.s32 	%p72, %r228, 96;
	@%p72 bra 	$L__BB0_71;
	shr.u32 	%r229, %r27, 5;
	add.s32 	%r230, %r229, 1;
	and.b32  	%r231, %r230, 3;
	add.s32 	%r247, %r248, %r26;
	add.s32 	%r232, %r248, %r3;
	shl.b32 	%r233, %r232, 2;
	mov.u32 	%r234, s_memory;
	add.s32 	%r246, %r234, %r233;
	neg.s32 	%r245, %r231;
	shl.b32 	%r235, %r230, 5;
	and.b32  	%r236, %r235, 96;
	add.s32 	%r248, %r248, %r236;
$L__BB0_70:
	.pragma "nounroll";
	mul.wide.s32 	%rd60, %r247, 4;
	add.s64 	%rd61, %rd4, %rd60;
	ld.shared.f32 	%f315, [%r246];
	st.global.f32 	[%rd61], %f315;
	add.s32 	%r247, %r247, 32;
	add.s32 	%r246, %r246, 128;
	add.s32 	%r245, %r245, 1;
	setp.ne.s32 	%p73, %r245, 0;
	@%p73 bra 	$L__BB0_70;
$L__BB0_71:
	setp.lt.u32 	%p74, %r27, 96;
	@%p74 bra 	$L__BB0_74;
	add.s32 	%r237, %r248, %r3;
	shl.b32 	%r238, %r237, 2;
	mov.u32 	%r239, s_memory;
	add.s32 	%r240, %r238, %r239;
	add.s32 	%r267, %r240, 256;
	add.s64 	%rd5, %rd4, 256;
	add.s32 	%r266, %r248, %r26;
$L__BB0_73:
	mul.wide.s32 	%rd62, %r266, 4;
	add.s64 	%rd63, %rd5, %rd62;
	ld.shared.f32 	%f316, [%r267+-256];
	st.global.f32 	[%rd63+-256], %f316;
	ld.shared.f32 	%f317, [%r267+-128];
	st.global.f32 	[%rd63+-128], %f317;
	ld.shared.f32 	%f318, [%r267];
	st.global.f32 	[%rd63], %f318;
	ld.shared.f32 	%f319, [%r267+128];
	st.global.f32 	[%rd63+128], %f319;
	add.s32 	%r248, %r248, 128;
	add.s32 	%r267, %r267, 512;
	add.s32 	%r266, %r266, 128;
	setp.lt.s32 	%p75, %r248, %r91;
	@%p75 bra 	$L__BB0_73;
$L__BB0_74:
	ret;

}


// ===== COMPILED SASS (sm_100) =====

	.target	sm_100

	.elftype	@"ET_EXEC"


//--------------------- .note.nv.tkinfo           --------------------------
	.section	.note.nv.tkinfo,"",@"SHT_NOTE"
	.sectionflags	@"SHF_NOTE_NV_TKINFO"
	.tkinfo
        /*0018*/ 	.word	0x00000002
        /*0030*/ 	.string	""
        /*0030*/ 	.string	"ptxas"
        /*0030*/ 	.string	"Cuda compilation tools, release 13.0, V13.0.88"
        /*0030*/ 	.string	"Build cuda_13.0.r13.0/compiler.36424714_0"
        /*0030*/ 	.string	"-arch sm_100 -m 64 "



//--------------------- .note.nv.cuinfo           --------------------------
	.section	.note.nv.cuinfo,"",@"SHT_NOTE"
	.sectionflags	@"SHF_NOTE_NV_CUINFO"
        /*0018*/ 	.short	0x0002
        /*001a*/ 	.short	0x0064
        /*001c*/ 	.short	0x0082
	.zero		2


//--------------------- .nv.info                  --------------------------
	.section	.nv.info,"",@"SHT_CUDA_INFO"
	.align	4


	//----- nvinfo : EIATTR_REGCOUNT
	.align		4
        /*0000*/ 	.byte	0x04, 0x2f
        /*0002*/ 	.short	(.L_1 - .L_0)
	.align		4
.L_0:
        /*0004*/ 	.word	index@(_Z10flash_attnPKfS0_S0_Pfiif)
        /*0008*/ 	.word	0x00000020


	//----- nvinfo : EIATTR_FRAME_SIZE
	.align		4
.L_1:
        /*000c*/ 	.byte	0x04, 0x11
        /*000e*/ 	.short	(.L_3 - .L_2)
	.align		4
.L_2:
        /*0010*/ 	.word	index@($__internal_0_$__cuda_sm3x_div_rn_noftz_f32_slowpath)
        /*0014*/ 	.word	0x00000000


	//----- nvinfo : EIATTR_FRAME_SIZE
	.align		4
.L_3:
        /*0018*/ 	.byte	0x04, 0x11
        /*001a*/ 	.short	(.L_5 - .L_4)
	.align		4
.L_4:
        /*001c*/ 	.word	index@(_Z10flash_attnPKfS0_S0_Pfiif)
        /*0020*/ 	.word	0x00000000


	//----- nvinfo : EIATTR_MIN_STACK_SIZE
	.align		4
.L_5:
        /*0024*/ 	.byte	0x04, 0x12
        /*0026*/ 	.short	(.L_7 - .L_6)
	.align		4
.L_6:
        /*0028*/ 	.word	index@(_Z10flash_attnPKfS0_S0_Pfiif)
        /*002c*/ 	.word	0x00000000
.L_7:


//--------------------- .nv.compat                --------------------------
	.section	.nv.compat,"",@"SHT_CUDA_COMPAT_INFO"
	.align	4
        /*0000*/ 	.byte	0x02, 0x09, 0x00, 0x00, 0x02, 0x02, 0x01, 0x00, 0x02, 0x05, 0x05, 0x00, 0x03, 0x07, 0x01, 0x01
        /*0010*/ 	.byte	0x02, 0x03, 0x00, 0x00, 0x02, 0x06, 0x01, 0x00, 0x04, 0x0b, 0x08, 0x00, 0x01, 0x00, 0x00, 0x00
        /*0020*/ 	.byte	0x00, 0x00, 0x00, 0x00


//--------------------- .nv.info._Z10flash_attnPKfS0_S0_Pfiif --------------------------
	.section	.nv.info._Z10flash_attnPKfS0_S0_Pfiif,"",@"SHT_CUDA_INFO"
	.sectionflags	@""
	.align	4


	//----- nvinfo : EIATTR_CUDA_API_VERSION
	.align		4
        /*0000*/ 	.byte	0x04, 0x37
        /*0002*/ 	.short	(.L_9 - .L_8)
.L_8:
        /*0004*/ 	.word	0x00000082


	//----- nvinfo : EIATTR_KPARAM_INFO
	.align		4
.L_9:
        /*0008*/ 	.byte	0x04, 0x17
        /*000a*/ 	.short	(.L_11 - .L_10)
.L_10:
        /*000c*/ 	.word	0x00000000
        /*0010*/ 	.short	0x0006
        /*0012*/ 	.short	0x0028
        /*0014*/ 	.byte	0x00, 0xf0, 0x11, 0x00


	//----- nvinfo : EIATTR_KPARAM_INFO
	.align		4
.L_11:
        /*0018*/ 	.byte	0x04, 0x17
        /*001a*/ 	.short	(.L_13 - .L_12)
.L_12:
        /*001c*/ 	.word	0x00000000
        /*0020*/ 	.short	0x0005
        /*0022*/ 	.short	0x0024
        /*0024*/ 	.byte	0x00, 0xf0, 0x11, 0x00


	//----- nvinfo : EIATTR_KPARAM_INFO
	.align		4
.L_13:
        /*0028*/ 	.byte	0x04, 0x17
        /*002a*/ 	.short	(.L_15 - .L_14)
.L_14:
        /*002c*/ 	.word	0x00000000
        /*0030*/ 	.short	0x0004
        /*0032*/ 	.short	0x0020
        /*0034*/ 	.byte	0x00, 0xf0, 0x11, 0x00


	//----- nvinfo : EIATTR_KPARAM_INFO
	.align		4
.L_15:
        /*0038*/ 	.byte	0x04, 0x17
        /*003a*/ 	.short	(.L_17 - .L_16)
.L_16:
        /*003c*/ 	.word	0x00000000
        /*0040*/ 	.short	0x0003
        /*0042*/ 	.short	0x0018
        /*0044*/ 	.byte	0x00, 0xf5, 0x21, 0x00


	//----- nvinfo : EIATTR_KPARAM_INFO
	.align		4
.L_17:
        /*0048*/ 	.byte	0x04, 0x17
        /*004a*/ 	.short	(.L_19 - .L_18)
.L_18:
        /*004c*/ 	.word	0x00000000
        /*0050*/ 	.short	0x0002
        /*0052*/ 	.short	0x0010
        /*0054*/ 	.byte	0x00, 0xf5, 0x21, 0x00


	//----- nvinfo : EIATTR_KPARAM_INFO
	.align		4
.L_19:
        /*0058*/ 	.byte	0x04, 0x17
        /*005a*/ 	.short	(.L_21 - .L_20)
.L_20:
        /*005c*/ 	.word	0x00000000
        /*0060*/ 	.short	0x0001
        /*0062*/ 	.short	0x0008
        /*0064*/ 	.byte	0x00, 0xf5, 0x21, 0x00


	//----- nvinfo : EIATTR_KPARAM_INFO
	.align		4
.L_21:
        /*0068*/ 	.byte	0x04, 0x17
        /*006a*/ 	.short	(.L_23 - .L_22)
.L_22:
        /*006c*/ 	.word	0x00000000
        /*0070*/ 	.short	0x0000
        /*0072*/ 	.short	0x0000
        /*0074*/ 	.byte	0x00, 0xf5, 0x21, 0x00


	//----- nvinfo : EIATTR_SPARSE_MMA_MASK
	.align		4
.L_23:
        /*0078*/ 	.byte	0x03, 0x50
        /*007a*/ 	.short	0x0000


	//----- nvinfo : EIATTR_MAXREG_COUNT
	.align		4
        /*007c*/ 	.byte	0x03, 0x1b
        /*007e*/ 	.short	0x00ff


	//----- nvinfo : EIATTR_NUM_BARRIERS
	.align		4
        /*0080*/ 	.byte	0x02, 0x4c
        /*0082*/ 	.byte	0x01
	.zero		1


	//----- nvinfo : EIATTR_MERCURY_ISA_VERSION
	.align		4
        /*0084*/ 	.byte	0x03, 0x5f
        /*0086*/ 	.short	0x0101


	//----- nvinfo : EIATTR_COOP_GROUP_MASK_REGIDS
	.align		4
        /*0088*/ 	.byte	0x04, 0x29
        /*008a*/ 	.short	(.L_25 - .L_24)


	//   ....[0]....
.L_24:
        /*008c*/ 	.word	0xffffffff


	//   ....[1]....
        /*0090*/ 	.word	0xffffffff


	//   ....[2]....
        /*0094*/ 	.word	0xffffffff


	//   ....[3]....
        /*0098*/ 	.word	0xffffffff


	//   ....[4]....
        /*009c*/ 	.word	0xffffffff


	//   ....[5]....
        /*00a0*/ 	.word	0xffffffff


	//   ....[6]....
        /*00a4*/ 	.word	0xffffffff


	//   ....[7]....
        /*00a8*/ 	.word	0xffffffff


	//   ....[8]....
        /*00ac*/ 	.word	0xffffffff


	//   ....[9]....
        /*00b0*/ 	.word	0xffffffff


	//   ....[10]....
        /*00b4*/ 	.word	0xffffffff


	//   ....[11]....
        /*00b8*/ 	.word	0xffffffff


	//----- nvinfo : EIATTR_COOP_GROUP_INSTR_OFFSETS
	.align		4
.L_25:
        /*00bc*/ 	.byte	0x04, 0x28
        /*00be*/ 	.short	(.L_27 - .L_26)


	//   ....[0]....
.L_26:
        /*00c0*/ 	.word	0x00001db0


	//   ....[1]....
        /*00c4*/ 	.word	0x00001e50


	//   ....[2]....
        /*00c8*/ 	.word	0x00001e80


	//   ....[3]....
        /*00cc*/ 	.word	0x00001ec0


	//   ....[4]....
        /*00d0*/ 	.word	0x00001ef0


	//   ....[5]....
        /*00d4*/ 	.word	0x00001f40


	//   ....[6]....
        /*00d8*/ 	.word	0x00002110


	//   ....[7]....
        /*00dc*/ 	.word	0x00002140


	//   ....[8]....
        /*00e0*/ 	.word	0x00002170


	//   ....[9]....
        /*00e4*/ 	.word	0x000021a0


	//   ....[10]....
        /*00e8*/ 	.word	0x000021d0


	//   ....[11]....
        /*00ec*/ 	.word	0x00002200


	//----- nvinfo : EIATTR_VRC_CTA_INIT_COUNT
	.align		4
.L_27:
        /*00f0*/ 	.byte	0x02, 0x4a
	.zero		1
	.zero		1


	//----- nvinfo : EIATTR_EXIT_INSTR_OFFSETS
	.align		4
        /*00f4*/ 	.byte	0x04, 0x1c
        /*00f6*/ 	.short	(.L_29 - .L_28)


	//   ....[0]....
.L_28:
        /*00f8*/ 	.word	0x00000060


	//   ....[1]....
        /*00fc*/ 	.word	0x00003c80


	//   ....[2]....
        /*0100*/ 	.word	0x00003e60


	//   ....[3]....
        /*0104*/ 	.word	0x00004440


	//   ....[4]....
        /*0108*/ 	.word	0x000044e0


	//----- nvinfo : EIATTR_CRS_STACK_SIZE
	.align		4
.L_29:
        /*010c*/ 	.byte	0x04, 0x1e
        /*010e*/ 	.short	(.L_31 - .L_30)
.L_30:
        /*0110*/ 	.word	0x00000000


	//----- nvinfo : EIATTR_CBANK_PARAM_SIZE
	.align		4
.L_31:
        /*0114*/ 	.byte	0x03, 0x19
        /*0116*/ 	.short	0x002c


	//----- nvinfo : EIATTR_PARAM_CBANK
	.align		4
        /*0118*/ 	.byte	0x04, 0x0a
        /*011a*/ 	.short	(.L_33 - .L_32)
	.align		4
.L_32:
        /*011c*/ 	.word	index@(.nv.constant0._Z10flash_attnPKfS0_S0_Pfiif)
        /*0120*/ 	.short	0x0380
        /*0122*/ 	.short	0x002c


	//----- nvinfo : EIATTR_SW_WAR
	.align		4
.L_33:
        /*0124*/ 	.byte	0x04, 0x36
        /*0126*/ 	.short	(.L_35 - .L_34)
.L_34:
        /*0128*/ 	.word	0x00000008
.L_35:


//--------------------- .nv.callgraph             --------------------------
	.section	.nv.callgraph,"",@"SHT_CUDA_CALLGRAPH"
	.align	4
	.sectionentsize	8
	.align		4
        /*0000*/ 	.word	0x00000000
	.align		4
        /*0004*/ 	.word	0xffffffff
	.align		4
        /*0008*/ 	.word	0x00000000
	.align		4
        /*000c*/ 	.word	0xfffffffe
	.align		4
        /*0010*/ 	.word	0x00000000
	.align		4
        /*0014*/ 	.word	0xfffffffd
	.align		4
        /*0018*/ 	.word	0x00000000
	.align		4
        /*001c*/ 	.word	0xfffffffc


//--------------------- .text._Z10flash_attnPKfS0_S0_Pfiif --------------------------
	.section	.text._Z10flash_attnPKfS0_S0_Pfiif,"ax",@progbits
	.align	128
        .global         _Z10flash_attnPKfS0_S0_Pfiif
        .type           _Z10flash_attnPKfS0_S0_Pfiif,@function
        .size           _Z10flash_attnPKfS0_S0_Pfiif,(.L_x_123 - _Z10flash_attnPKfS0_S0_Pfiif)
        .other          _Z10flash_attnPKfS0_S0_Pfiif,@"STO_CUDA_ENTRY STV_DEFAULT"
_Z10flash_attnPKfS0_S0_Pfiif:
.text._Z10flash_attnPKfS0_S0_Pfiif:
[----:B------:R-:W-:Y:S01]  /*0000*/  LDC R1, c[0x0][0x37c] ;  /* 0x0000df00ff017b82 */ /* 0x000fe20000000800 */
[----:B------:R-:W0:Y:S01]  /*0010*/  S2R R3, SR_CTAID.X ;  /* 0x0000000000037919 */ /* 0x000e220000002500 */
[----:B------:R-:W1:Y:S01]  /*0020*/  LDCU UR4, c[0x0][0x3a0] ;  /* 0x00007400ff0477ac */ /* 0x000e620008000800 */
[----:B------:R-:W0:Y:S02]  /*0030*/  S2R R0, SR_TID.Y ;  /* 0x0000000000007919 */ /* 0x000e240000002200 */
[----:B0-----:R-:W-:-:S04]  /*0040*/  LEA R16, R3, R0, 0x5 ;  /* 0x0000000003107211 */ /* 0x001fc800078e28ff */
[----:B-1----:R-:W-:-:S13]  /*0050*/  ISETP.GE.AND P0, PT, R16, UR4, PT ;  /* 0x0000000410007c0c */ /* 0x002fda000bf06270 */
[----:B------:R-:W-:Y:S05]  /*0060*/  @P0 EXIT ;  /* 0x000000000000094d */ /* 0x000fea0003800000 */
[----:B------:R-:W0:Y:S01]  /*0070*/  S2R R3, SR_TID.X ;  /* 0x0000000000037919 */ /* 0x000e220000002100 */
[----:B------:R-:W0:Y:S01]  /*0080*/  LDCU UR15, c[0x0][0x3a4] ;  /* 0x00007480ff0f77ac */ /* 0x000e220008000800 */
[----:B------:R-:W-:Y:S01]  /*0090*/  BSSY.RECONVERGENT B0, `(.L_x_0) ;  /* 0x00000bb000007945 */ /* 0x000fe20003800200 */
[----:B------:R-:W1:Y:S01]  /*00a0*/  LDCU.64 UR10, c[0x0][0x358] ;  /* 0x00006b00ff0a77ac */ /* 0x000e620008000a00 */
[----:B0-----:R-:W-:-:S13]  /*00b0*/  ISETP.GE.AND P0, PT, R3, UR15, PT ;  /* 0x0000000f03007c0c */ /* 0x001fda000bf06270 */
[----:B-1----:R-:W-:Y:S05]  /*00c0*/  @P0 BRA `(.L_x_1) ;  /* 0x0000000800dc0947 */ /* 0x002fea0003800000 */
[-C--:B------:R-:W-:Y:S01]  /*00d0*/  LOP3.LUT R2, RZ, R3.reuse, RZ, 0x33, !PT ;  /* 0x00000003ff027212 */ /* 0x080fe200078e33ff */
[----:B------:R-:W-:Y:S01]  /*00e0*/  BSSY.RECONVERGENT B1, `(.L_x_2) ;  /* 0x000001c000017945 */ /* 0x000fe20003800200 */
[----:B------:R-:W-:-:S03]  /*00f0*/  MOV R15, R3 ;  /* 0x00000003000f7202 */ /* 0x000fc60000000f00 */
[----:B------:R-:W-:-:S05]  /*0100*/  VIADD R2, R2, UR15 ;  /* 0x0000000f02027c36 */ /* 0x000fca0008000000 */
[C---:B------:R-:W-:Y:S02]  /*0110*/  LOP3.LUT R4, R2.reuse, 0x60, RZ, 0xc0, !PT ;  /* 0x0000006002047812 */ /* 0x040fe400078ec0ff */
[----:B------:R-:W-:Y:S02]  /*0120*/  ISETP.GE.U32.AND P1, PT, R2, 0x60, PT ;  /* 0x000000600200780c */ /* 0x000fe40003f26070 */
[----:B------:R-:W-:-:S13]  /*0130*/  ISETP.NE.AND P0, PT, R4, 0x60, PT ;  /* 0x000000600400780c */ /* 0x000fda0003f05270 */
[----:B------:R-:W-:Y:S05]  /*0140*/  @!P0 BRA `(.L_x_3) ;  /* 0x0000000000548947 */ /* 0x000fea0003800000 */
[----:B------:R-:W0:Y:S01]  /*0150*/  S2R R9, SR_CgaCtaId ;  /* 0x0000000000097919 */ /* 0x000e220000008800 */
[----:B------:R-:W1:Y:S01]  /*0160*/  LDC.64 R4, c[0x0][0x380] ;  /* 0x0000e000ff047b82 */ /* 0x000e620000000a00 */
[----:B------:R-:W-:Y:S01]  /*0170*/  MOV R6, 0x400 ;  /* 0x0000040000067802 */ /* 0x000fe20000000f00 */
[----:B------:R-:W-:Y:S01]  /*0180*/  IMAD.MOV.U32 R8, RZ, RZ, RZ ;  /* 0x000000ffff087224 */ /* 0x000fe200078e00ff */
[----:B------:R-:W-:Y:S02]  /*0190*/  LEA.HI R2, R2, 0x1, RZ, 0x1b ;  /* 0x0000000102027811 */ /* 0x000fe400078fd8ff */
[----:B------:R-:W-:Y:S02]  /*01a0*/  MOV R15, R3 ;  /* 0x00000003000f7202 */ /* 0x000fe40000000f00 */
[----:B------:R-:W-:Y:S02]  /*01b0*/  LOP3.LUT R13, R2, 0x3, RZ, 0xc0, !PT ;  /* 0x00000003020d7812 */ /* 0x000fe400078ec0ff */
[----:B0-----:R-:W-:-:S07]  /*01c0*/  LEA R9, R9, R6, 0x18 ;  /* 0x0000000609097211 */ /* 0x001fce00078ec0ff */
.L_x_4:
[----:B------:R-:W-:-:S04]  /*01d0*/  IMAD R7, R16, UR15, R15 ;  /* 0x0000000f10077c24 */ /* 0x000fc8000f8e020f */
[----:B01----:R-:W-:-:S06]  /*01e0*/  IMAD.WIDE R6, R7, 0x4, R4 ;  /* 0x0000000407067825 */ /* 0x003fcc00078e0204 */
[----:B------:R-:W2:Y:S01]  /*01f0*/  LDG.E.CONSTANT R6, desc[UR10][R6.64] ;  /* 0x0000000a06067981 */ /* 0x000ea2000c1e9900 */
[----:B------:R-:W-:Y:S01]  /*0200*/  IMAD R2, R0, UR15, R15 ;  /* 0x0000000f00027c24 */ /* 0x000fe2000f8e020f */
[----:B------:R-:W-:Y:S01]  /*0210*/  IADD3 R8, PT, PT, R8, 0x1, RZ ;  /* 0x0000000108087810 */ /* 0x000fe20007ffe0ff */
[----:B------:R-:W-:Y:S02]  /*0220*/  IMAD.U32 R11, RZ, RZ, UR15 ;  /* 0x0000000fff0b7e24 */ /* 0x000fe4000f8e00ff */
[----:B------:R-:W-:Y:S01]  /*0230*/  VIADD R15, R15, 0x20 ;  /* 0x000000200f0f7836 */ /* 0x000fe20000000000 */
[----:B------:R-:W-:Y:S02]  /*0240*/  LEA R2, R2, R9, 0x2 ;  /* 0x0000000902027211 */ /* 0x000fe400078e10ff */
[----:B------:R-:W-:-:S03]  /*0250*/  ISETP.NE.AND P0, PT, R8, R13, PT ;  /* 0x0000000d0800720c */ /* 0x000fc60003f05270 */
[----:B------:R-:W-:Y:S01]  /*0260*/  IMAD R11, R11, 0x80, R2 ;  /* 0x000000800b0b7824 */ /* 0x000fe200078e0202 */
[----:B------:R0:W-:Y:S04]  /*0270*/  STS [R2], RZ ;  /* 0x000000ff02007388 */ /* 0x0001e80000000800 */
[----:B--2---:R0:W-:Y:S05]  /*0280*/  STS [R11], R6 ;  /* 0x000000060b007388 */ /* 0x0041ea0000000800 */
[----:B------:R-:W-:Y:S05]  /*0290*/  @P0 BRA `(.L_x_4) ;  /* 0xfffffffc00cc0947 */ /* 0x000fea000383ffff */
.L_x_3:
[----:B------:R-:W-:Y:S05]  /*02a0*/  BSYNC.RECONVERGENT B1 ;  /* 0x0000000000017941 */ /* 0x000fea0003800200 */
.L_x_2:
[----:B------:R-:W-:Y:S05]  /*02b0*/  @!P1 BRA `(.L_x_1) ;  /* 0x0000000800609947 */ /* 0x000fea0003800000 */
[----:B------:R-:W1:Y:S01]  /*02c0*/  S2R R5, SR_CgaCtaId ;  /* 0x0000000000057919 */ /* 0x000e620000008800 */
[----:B0-----:R-:W-:Y:S01]  /*02d0*/  IADD3 R2, PT, PT, -R15, UR15, RZ ;  /* 0x0000000f0f027c10 */ /* 0x001fe2000fffe1ff */
[----:B------:R-:W-:Y:S01]  /*02e0*/  BSSY.RECONVERGENT B1, `(.L_x_5) ;  /* 0x0000054000017945 */ /* 0x000fe20003800200 */
[----:B------:R-:W-:Y:S02]  /*02f0*/  MOV R12, 0x400 ;  /* 0x00000400000c7802 */ /* 0x000fe40000000f00 */
[----:B------:R-:W-:Y:S02]  /*0300*/  ISETP.GT.AND P1, PT, R2, 0x180, PT ;  /* 0x000001800200780c */ /* 0x000fe40003f24270 */
[----:B------:R-:W-:Y:S02]  /*0310*/  PLOP3.LUT P0, PT, PT, PT, PT, 0x80, 0x8 ;  /* 0x000000000008781c */ /* 0x000fe40003f0f070 */
[----:B-1----:R-:W-:-:S09]  /*0320*/  LEA R12, R5, R12, 0x18 ;  /* 0x0000000c050c7211 */ /* 0x002fd200078ec0ff */
[----:B------:R-:W-:Y:S05]  /*0330*/  @!P1 BRA `(.L_x_6) ;  /* 0x0000000400389947 */ /* 0x000fea0003800000 */
[----:B------:R-:W-:Y:S02]  /*0340*/  MOV R13, UR15 ;  /* 0x0000000f000d7c02 */ /* 0x000fe40008000f00 */
[----:B------:R-:W-:-:S03]  /*0350*/  PLOP3.LUT P0, PT, PT, PT, PT, 0x8, 0x80 ;  /* 0x000000000080781c */ /* 0x000fc60003f0e170 */
[----:B------:R-:W-:-:S10]  /*0360*/  VIADD R2, R13, 0xfffffe80 ;  /* 0xfffffe800d027836 */ /* 0x000fd40000000000 */
.L_x_7:
[----:B---3--:R-:W0:Y:S01]  /*0370*/  LDC.64 R4, c[0x0][0x380] ;  /* 0x0000e000ff047b82 */ /* 0x008e220000000a00 */
[----:B------:R-:W-:-:S04]  /*0380*/  IMAD R11, R16, UR15, R15 ;  /* 0x0000000f100b7c24 */ /* 0x000fc8000f8e020f */
[----:B0-----:R-:W-:-:S05]  /*0390*/  IMAD.WIDE R10, R11, 0x4, R4 ;  /* 0x000000040b0a7825 */ /* 0x001fca00078e0204 */
[----:B------:R-:W2:Y:S04]  /*03a0*/  LDG.E.CONSTANT R21, desc[UR10][R10.64] ;  /* 0x0000000a0a157981 */ /* 0x000ea8000c1e9900 */
[----:B------:R-:W3:Y:S01]  /*03b0*/  LDG.E.CONSTANT R14, desc[UR10][R10.64+0x80] ;  /* 0x0000800a0a0e7981 */ /* 0x000ee2000c1e9900 */
[C---:B------:R-:W-:Y:S01]  /*03c0*/  IADD3 R17, PT, PT, R15.reuse, 0x80, RZ ;  /* 0x000000800f117810 */ /* 0x040fe20007ffe0ff */
[----:B------:R-:W-:Y:S02]  /*03d0*/  VIADD R19, R15, 0x100 ;  /* 0x000001000f137836 */ /* 0x000fe40000000000 */
[----:B------:R-:W4:Y:S02]  /*03e0*/  LDG.E.CONSTANT R18, desc[UR10][R10.64+0x100] ;  /* 0x0001000a0a127981 */ /* 0x000f24000c1e9900 */
[----:B------:R-:W-:-:S02]  /*03f0*/  IMAD R7, R16, UR15, R17 ;  /* 0x0000000f10077c24 */ /* 0x000fc4000f8e0211 */
[----:B------:R0:W5:Y:S01]  /*0400*/  LDG.E.CONSTANT R20, desc[UR10][R10.64+0x180] ;  /* 0x0001800a0a147981 */ /* 0x000162000c1e9900 */
[----:B------:R-:W-:Y:S02]  /*0410*/  IMAD R9, R16, UR15, R19 ;  /* 0x0000000f10097c24 */ /* 0x000fe4000f8e0213 */
[----:B------:R-:W-:-:S05]  /*0420*/  IMAD.WIDE R6, R7, 0x4, R4 ;  /* 0x0000000407067825 */ /* 0x000fca00078e0204 */
[----:B------:R-:W5:Y:S01]  /*0430*/  LDG.E.CONSTANT R23, desc[UR10][R6.64] ;  /* 0x0000000a06177981 */ /* 0x000f62000c1e9900 */
[----:B------:R-:W-:Y:S01]  /*0440*/  IMAD.WIDE R8, R9, 0x4, R4 ;  /* 0x0000000409087825 */ /* 0x000fe200078e0204 */
[----:B0-----:R-:W-:Y:S02]  /*0450*/  IADD3 R11, PT, PT, R15, 0x180, RZ ;  /* 0x000001800f0b7810 */ /* 0x001fe40007ffe0ff */
[----:B------:R-:W5:Y:S01]  /*0460*/  LDG.E.CONSTANT R24, desc[UR10][R6.64+0x80] ;  /* 0x0000800a06187981 */ /* 0x000f62000c1e9900 */
[----:B------:R-:W-:-:S03]  /*0470*/  IMAD R25, R0, UR15, R15 ;  /* 0x0000000f00197c24 */ /* 0x000fc6000f8e020f */
[----:B------:R-:W5:Y:S04]  /*0480*/  LDG.E.CONSTANT R22, desc[UR10][R6.64+0x100] ;  /* 0x0001000a06167981 */ /* 0x000f68000c1e9900 */
[----:B------:R0:W5:Y:S01]  /*0490*/  LDG.E.CONSTANT R29, desc[UR10][R6.64+0x180] ;  /* 0x0001800a061d7981 */ /* 0x000162000c1e9900 */
[----:B------:R-:W-:-:S03]  /*04a0*/  LEA R28, R25, R12, 0x2 ;  /* 0x0000000c191c7211 */ /* 0x000fc600078e10ff */
[----:B------:R-:W5:Y:S04]  /*04b0*/  LDG.E.CONSTANT R26, desc[UR10][R8.64] ;  /* 0x0000000a081a7981 */ /* 0x000f68000c1e9900 */
[----:B------:R-:W5:Y:S01]  /*04c0*/  LDG.E.CONSTANT R27, desc[UR10][R8.64+0x80] ;  /* 0x0000800a081b7981 */ /* 0x000f62000c1e9900 */
[----:B0-----:R-:W-:-:S03]  /*04d0*/  IMAD R6, R16, UR15, R11 ;  /* 0x0000000f10067c24 */ /* 0x001fc6000f8e020b */
[----:B------:R-:W5:Y:S01]  /*04e0*/  LDG.E.CONSTANT R25, desc[UR10][R8.64+0x100] ;  /* 0x0001000a08197981 */ /* 0x000f62000c1e9900 */
[----:B------:R-:W-:-:S03]  /*04f0*/  IMAD.WIDE R4, R6, 0x4, R4 ;  /* 0x0000000406047825 */ /* 0x000fc600078e0204 */
[----:B------:R-:W5:Y:S01]  /*0500*/  LDG.E.CONSTANT R10, desc[UR10][R8.64+0x180] ;  /* 0x0001800a080a7981 */ /* 0x000f62000c1e9900 */
[----:B------:R-:W-:-:S03]  /*0510*/  IMAD R7, R13, 0x80, R28 ;  /* 0x000000800d077824 */ /* 0x000fc600078e021c */
[----:B------:R-:W-:Y:S04]  /*0520*/  STS [R28], RZ ;  /* 0x000000ff1c007388 */ /* 0x000fe80000000800 */
[----:B------:R-:W5:Y:S04]  /*0530*/  LDG.E.CONSTANT R6, desc[UR10][R4.64+0x100] ;  /* 0x0001000a04067981 */ /* 0x000f68000c1e9900 */
[----:B------:R-:W5:Y:S04]  /*0540*/  LDG.E.CONSTANT R9, desc[UR10][R4.64] ;  /* 0x0000000a04097981 */ /* 0x000f68000c1e9900 */
[----:B------:R-:W5:Y:S04]  /*0550*/  LDG.E.CONSTANT R8, desc[UR10][R4.64+0x80] ;  /* 0x0000800a04087981 */ /* 0x000f68000c1e9900 */
[----:B--2---:R-:W-:Y:S04]  /*0560*/  STS [R7], R21 ;  /* 0x0000001507007388 */ /* 0x004fe80000000800 */
[----:B------:R-:W-:Y:S04]  /*0570*/  STS [R28+0x80], RZ ;  /* 0x000080ff1c007388 */ /* 0x000fe80000000800 */
[----:B---3--:R0:W-:Y:S04]  /*0580*/  STS [R7+0x80], R14 ;  /* 0x0000800e07007388 */ /* 0x0081e80000000800 */
[----:B0-----:R0:W2:Y:S01]  /*0590*/  LDG.E.CONSTANT R14, desc[UR10][R4.64+0x180] ;  /* 0x0001800a040e7981 */ /* 0x0010a2000c1e9900 */
[----:B------:R-:W-:-:S04]  /*05a0*/  IMAD R17, R0, UR15, R17 ;  /* 0x0000000f00117c24 */ /* 0x000fc8000f8e0211 */
[----:B------:R-:W-:Y:S01]  /*05b0*/  IMAD R17, R17, 0x4, R12 ;  /* 0x0000000411117824 */ /* 0x000fe200078e020c */
[----:B------:R-:W-:Y:S01]  /*05c0*/  STS [R28+0x100], RZ ;  /* 0x000100ff1c007388 */ /* 0x000fe20000000800 */
[----:B------:R-:W-:-:S03]  /*05d0*/  IMAD R19, R0, UR15, R19 ;  /* 0x0000000f00137c24 */ /* 0x000fc6000f8e0213 */
[----:B------:R-:W-:Y:S01]  /*05e0*/  LEA R21, R13, R17, 0x7 ;  /* 0x000000110d157211 */ /* 0x000fe200078e38ff */
[----:B----4-:R1:W-:Y:S01]  /*05f0*/  STS [R7+0x100], R18 ;  /* 0x0001001207007388 */ /* 0x0103e20000000800 */
[----:B0-----:R-:W-:-:S03]  /*0600*/  IMAD R4, R19, 0x4, R12 ;  /* 0x0000000413047824 */ /* 0x001fc600078e020c */
[----:B------:R-:W-:Y:S04]  /*0610*/  STS [R28+0x180], RZ ;  /* 0x000180ff1c007388 */ /* 0x000fe80000000800 */
[----:B-----5:R0:W-:Y:S01]  /*0620*/  STS [R7+0x180], R20 ;  /* 0x0001801407007388 */ /* 0x0201e20000000800 */
[----:B------:R-:W-:-:S03]  /*0630*/  IMAD R11, R0, UR15, R11 ;  /* 0x0000000f000b7c24 */ /* 0x000fc6000f8e020b */
[----:B------:R3:W-:Y:S01]  /*0640*/  STS [R17], RZ ;  /* 0x000000ff11007388 */ /* 0x0007e20000000800 */
[----:B------:R-:W-:-:S03]  /*0650*/  LEA R5, R13, R4, 0x7 ;  /* 0x000000040d057211 */ /* 0x000fc600078e38ff */
[----:B------:R3:W-:Y:S04]  /*0660*/  STS [R21], R23 ;  /* 0x0000001715007388 */ /* 0x0007e80000000800 */
[----:B------:R3:W-:Y:S04]  /*0670*/  STS [R17+0x80], RZ ;  /* 0x000080ff11007388 */ /* 0x0007e80000000800 */
[----:B------:R3:W-:Y:S01]  /*0680*/  STS [R21+0x80], R24 ;  /* 0x0000801815007388 */ /* 0x0007e20000000800 */
[----:B-1----:R-:W-:-:S03]  /*0690*/  IMAD R18, R11, 0x4, R12 ;  /* 0x000000040b127824 */ /* 0x002fc600078e020c */
[----:B------:R3:W-:Y:S04]  /*06a0*/  STS [R17+0x100], RZ ;  /* 0x000100ff11007388 */ /* 0x0007e80000000800 */
[----:B------:R3:W-:Y:S04]  /*06b0*/  STS [R21+0x100], R22 ;  /* 0x0001001615007388 */ /* 0x0007e80000000800 */
[----:B------:R3:W-:Y:S04]  /*06c0*/  STS [R17+0x180], RZ ;  /* 0x000180ff11007388 */ /* 0x0007e80000000800 */
[----:B------:R3:W-:Y:S04]  /*06d0*/  STS [R21+0x180], R29 ;  /* 0x0001801d15007388 */ /* 0x0007e80000000800 */
[----:B------:R3:W-:Y:S01]  /*06e0*/  STS [R4], RZ ;  /* 0x000000ff04007388 */ /* 0x0007e20000000800 */
[----:B0-----:R-:W-:-:S03]  /*06f0*/  LEA R7, R13, R18, 0x7 ;  /* 0x000000120d077211 */ /* 0x001fc600078e38ff */
[----:B------:R3:W-:Y:S04]  /*0700*/  STS [R5], R26 ;  /* 0x0000001a05007388 */ /* 0x0007e80000000800 */
[----:B------:R3:W-:Y:S04]  /*0710*/  STS [R4+0x80], RZ ;  /* 0x000080ff04007388 */ /* 0x0007e80000000800 */
[----:B------:R3:W-:Y:S04]  /*0720*/  STS [R5+0x80], R27 ;  /* 0x0000801b05007388 */ /* 0x0007e80000000800 */
[----:B------:R3:W-:Y:S04]  /*0730*/  STS [R4+0x100], RZ ;  /* 0x000100ff04007388 */ /* 0x0007e80000000800 */
[----:B------:R3:W-:Y:S04]  /*0740*/  STS [R5+0x100], R25 ;  /* 0x0001001905007388 */ /* 0x0007e80000000800 */
[----:B------:R3:W-:Y:S04]  /*0750*/  STS [R4+0x180], RZ ;  /* 0x000180ff04007388 */ /* 0x0007e80000000800 */
[----:B------:R3:W-:Y:S04]  /*0760*/  STS [R5+0x180], R10 ;  /* 0x0001800a05007388 */ /* 0x0007e80000000800 */
[----:B------:R3:W-:Y:S04]  /*0770*/  STS [R18], RZ ;  /* 0x000000ff12007388 */ /* 0x0007e80000000800 */
[----:B------:R3:W-:Y:S04]  /*0780*/  STS [R7], R9 ;  /* 0x0000000907007388 */ /* 0x0007e80000000800 */
[----:B------:R3:W-:Y:S04]  /*0790*/  STS [R18+0x80], RZ ;  /* 0x000080ff12007388 */ /* 0x0007e80000000800 */
[----:B------:R3:W-:Y:S01]  /*07a0*/  STS [R7+0x80], R8 ;  /* 0x0000800807007388 */ /* 0x0007e20000000800 */
[----:B------:R-:W-:-:S03]  /*07b0*/  VIADD R15, R15, 0x200 ;  /* 0x000002000f0f7836 */ /* 0x000fc60000000000 */
[----:B------:R3:W-:Y:S04]  /*07c0*/  STS [R18+0x100], RZ ;  /* 0x000100ff12007388 */ /* 0x0007e80000000800 */
[----:B------:R3:W-:Y:S04]  /*07d0*/  STS [R7+0x100], R6 ;  /* 0x0001000607007388 */ /* 0x0007e80000000800 */
[----:B------:R3:W-:Y:S01]  /*07e0*/  STS [R18+0x180], RZ ;  /* 0x000180ff12007388 */ /* 0x0007e20000000800 */
[----:B------:R-:W-:-:S03]  /*07f0*/  ISETP.GE.AND P1, PT, R15, R2, PT ;  /* 0x000000020f00720c */ /* 0x000fc60003f26270 */
[----:B--2---:R3:W-:Y:S10]  /*0800*/  STS [R7+0x180], R14 ;  /* 0x0001800e07007388 */ /* 0x0047f40000000800 */
[----:B------:R-:W-:Y:S05]  /*0810*/  @!P1 BRA `(.L_x_7) ;  /* 0xfffffff800d49947 */ /* 0x000fea000383ffff */
.L_x_6:
[----:B------:R-:W-:Y:S05]  /*0820*/  BSYNC.RECONVERGENT B1 ;  /* 0x0000000000017941 */ /* 0x000fea0003800200 */
.L_x_5:
[----:B------:R-:W-:Y:S01]  /*0830*/  IADD3 R2, PT, PT, -R15, UR15, RZ ;  /* 0x0000000f0f027c10 */ /* 0x000fe2000fffe1ff */
[----:B------:R-:W-:Y:S03]  /*0840*/  BSSY.RECONVERGENT B1, `(.L_x_8) ;  /* 0x000002a000017945 */ /* 0x000fe60003800200 */
[----:B------:R-:W-:-:S13]  /*0850*/  ISETP.GT.AND P1, PT, R2, 0x80, PT ;  /* 0x000000800200780c */ /* 0x000fda0003f24270 */
[----:B------:R-:W-:Y:S05]  /*0860*/  @!P1 BRA `(.L_x_9) ;  /* 0x00000000009c9947 */ /* 0x000fea0003800000 */
[----:B---3--:R-:W0:Y:S01]  /*0870*/  LDC.64 R4, c[0x0][0x380] ;  /* 0x0000e000ff047b82 */ /* 0x008e220000000a00 */
[----:B------:R-:W-:Y:S01]  /*0880*/  IMAD R7, R16, UR15, R15 ;  /* 0x0000000f10077c24 */ /* 0x000fe2000f8e020f */
[----:B------:R-:W-:-:S05]  /*0890*/  IADD3 R11, PT, PT, R15, 0x80, RZ ;  /* 0x000000800f0b7810 */ /* 0x000fca0007ffe0ff */
[----:B------:R-:W-:Y:S02]  /*08a0*/  IMAD R9, R16, UR15, R11 ;  /* 0x0000000f10097c24 */ /* 0x000fe4000f8e020b */
[----:B0-----:R-:W-:-:S05]  /*08b0*/  IMAD.WIDE R6, R7, 0x4, R4 ;  /* 0x0000000407067825 */ /* 0x001fca00078e0204 */
[----:B------:R-:W2:Y:S01]  /*08c0*/  LDG.E.CONSTANT R2, desc[UR10][R6.64] ;  /* 0x0000000a06027981 */ /* 0x000ea2000c1e9900 */
[----:B------:R-:W-:-:S03]  /*08d0*/  IMAD.WIDE R4, R9, 0x4, R4 ;  /* 0x0000000409047825 */ /* 0x000fc600078e0204 */
[----:B------:R-:W3:Y:S04]  /*08e0*/  LDG.E.CONSTANT R8, desc[UR10][R6.64+0x80] ;  /* 0x0000800a06087981 */ /* 0x000ee8000c1e9900 */
[----:B------:R-:W4:Y:S04]  /*08f0*/  LDG.E.CONSTANT R10, desc[UR10][R6.64+0x100] ;  /* 0x0001000a060a7981 */ /* 0x000f28000c1e9900 */
[----:B------:R-:W5:Y:S04]  /*0900*/  LDG.E.CONSTANT R14, desc[UR10][R6.64+0x180] ;  /* 0x0001800a060e7981 */ /* 0x000f68000c1e9900 */
[----:B------:R-:W5:Y:S04]  /*0910*/  LDG.E.CONSTANT R17, desc[UR10][R4.64] ;  /* 0x0000000a04117981 */ /* 0x000f68000c1e9900 */
[----:B------:R-:W5:Y:S04]  /*0920*/  LDG.E.CONSTANT R19, desc[UR10][R4.64+0x80] ;  /* 0x0000800a04137981 */ /* 0x000f68000c1e9900 */
[----:B------:R-:W5:Y:S04]  /*0930*/  LDG.E.CONSTANT R21, desc[UR10][R4.64+0x100] ;  /* 0x0001000a04157981 */ /* 0x000f68000c1e9900 */
[----:B------:R0:W5:Y:S01]  /*0940*/  LDG.E.CONSTANT R23, desc[UR10][R4.64+0x180] ;  /* 0x0001800a04177981 */ /* 0x000162000c1e9900 */
[C---:B------:R-:W-:Y:S01]  /*0950*/  IMAD R9, R0.reuse, UR15, R15 ;  /* 0x0000000f00097c24 */ /* 0x040fe2000f8e020f */
[----:B------:R-:W-:Y:S01]  /*0960*/  PLOP3.LUT P0, PT, PT, PT, PT, 0x8, 0x80 ;  /* 0x000000000080781c */ /* 0x000fe20003f0e170 */
[----:B------:R-:W-:Y:S01]  /*0970*/  IMAD.U32 R18, RZ, RZ, UR15 ;  /* 0x0000000fff127e24 */ /* 0x000fe2000f8e00ff */
[----:B------:R-:W-:Y:S01]  /*0980*/  IADD3 R15, PT, PT, R15, 0x100, RZ ;  /* 0x000001000f0f7810 */ /* 0x000fe20007ffe0ff */
[----:B------:R-:W-:Y:S01]  /*0990*/  IMAD R13, R0, UR15, R11 ;  /* 0x0000000f000d7c24 */ /* 0x000fe2000f8e020b */
[----:B------:R-:W-:-:S04]  /*09a0*/  LEA R9, R9, R12, 0x2 ;  /* 0x0000000c09097211 */ /* 0x000fc800078e10ff */
[----:B------:R-:W-:Y:S01]  /*09b0*/  LEA R13, R13, R12, 0x2 ;  /* 0x0000000c0d0d7211 */ /* 0x000fe200078e10ff */
[C---:B------:R-:W-:Y:S01]  /*09c0*/  IMAD R11, R18.reuse, 0x80, R9 ;  /* 0x00000080120b7824 */ /* 0x040fe200078e0209 */
[----:B------:R1:W-:Y:S03]  /*09d0*/  STS [R9], RZ ;  /* 0x000000ff09007388 */ /* 0x0003e60000000800 */
[----:B0-----:R-:W-:Y:S01]  /*09e0*/  IMAD R4, R18, 0x80, R13 ;  /* 0x0000008012047824 */ /* 0x001fe200078e020d */
[----:B--2---:R1:W-:Y:S04]  /*09f0*/  STS [R11], R2 ;  /* 0x000000020b007388 */ /* 0x0043e80000000800 */
[----:B------:R1:W-:Y:S04]  /*0a00*/  STS [R9+0x80], RZ ;  /* 0x000080ff09007388 */ /* 0x0003e80000000800 */
[----:B---3--:R1:W-:Y:S04]  /*0a10*/  STS [R11+0x80], R8 ;  /* 0x000080080b007388 */ /* 0x0083e80000000800 */
[----:B------:R1:W-:Y:S04]  /*0a20*/  STS [R9+0x100], RZ ;  /* 0x000100ff09007388 */ /* 0x0003e80000000800 */
[----:B----4-:R1:W-:Y:S04]  /*0a30*/  STS [R11+0x100], R10 ;  /* 0x0001000a0b007388 */ /* 0x0103e80000000800 */
[----:B------:R1:W-:Y:S04]  /*0a40*/  STS [R9+0x180], RZ ;  /* 0x000180ff09007388 */ /* 0x0003e80000000800 */
[----:B-----5:R1:W-:Y:S04]  /*0a50*/  STS [R11+0x180], R14 ;  /* 0x0001800e0b007388 */ /* 0x0203e80000000800 */
[----:B------:R1:W-:Y:S04]  /*0a60*/  STS [R13], RZ ;  /* 0x000000ff0d007388 */ /* 0x0003e80000000800 */
[----:B------:R1:W-:Y:S04]  /*0a70*/  STS [R4], R17 ;  /* 0x0000001104007388 */ /* 0x0003e80000000800 */
[----:B------:R1:W-:Y:S04]  /*0a80*/  STS [R13+0x80], RZ ;  /* 0x000080ff0d007388 */ /* 0x0003e80000000800 */
[----:B------:R1:W-:Y:S04]  /*0a90*/  STS [R4+0x80], R19 ;  /* 0x0000801304007388 */ /* 0x0003e80000000800 */
[----:B------:R1:W-:Y:S04]  /*0aa0*/  STS [R13+0x100], RZ ;  /* 0x000100ff0d007388 */ /* 0x0003e80000000800 */
[----:B------:R1:W-:Y:S04]  /*0ab0*/  STS [R4+0x100], R21 ;  /* 0x0001001504007388 */ /* 0x0003e80000000800 */
[----:B------:R1:W-:Y:S04]  /*0ac0*/  STS [R13+0x180], RZ ;  /* 0x000180ff0d007388 */ /* 0x0003e80000000800 */
[----:B------:R1:W-:Y:S02]  /*0ad0*/  STS [R4+0x180], R23 ;  /* 0x0001801704007388 */ /* 0x0003e40000000800 */
.L_x_9:
[----:B------:R-:W-:Y:S05]  /*0ae0*/  BSYNC.RECONVERGENT B1 ;  /* 0x0000000000017941 */ /* 0x000fea0003800200 */
.L_x_8:
[----:B------:R-:W-:-:S13]  /*0af0*/  ISETP.LT.OR P0, PT, R15, UR15, P0 ;  /* 0x0000000f0f007c0c */ /* 0x000fda0008701670 */
[----:B------:R-:W-:Y:S05]  /*0b00*/  @!P0 BRA `(.L_x_1) ;  /* 0x00000000004c8947 */ /* 0x000fea0003800000 */
[----:B-1-3--:R-:W0:Y:S01]  /*0b10*/  LDC.64 R4, c[0x0][0x380] ;  /* 0x0000e000ff047b82 */ /* 0x00ae220000000a00 */
[----:B------:R-:W-:-:S04]  /*0b20*/  IMAD R7, R16, UR15, R15 ;  /* 0x0000000f10077c24 */ /* 0x000fc8000f8e020f */
[----:B0-----:R-:W-:-:S05]  /*0b30*/  IMAD.WIDE R4, R7, 0x4, R4 ;  /* 0x0000000407047825 */ /* 0x001fca00078e0204 */
[----:B------:R-:W2:Y:S04]  /*0b40*/  LDG.E.CONSTANT R2, desc[UR10][R4.64] ;  /* 0x0000000a04027981 */ /* 0x000ea8000c1e9900 */
[----:B------:R-:W3:Y:S04]  /*0b50*/  LDG.E.CONSTANT R6, desc[UR10][R4.64+0x80] ;  /* 0x0000800a04067981 */ /* 0x000ee8000c1e9900 */
[----:B------:R-:W4:Y:S04]  /*0b60*/  LDG.E.CONSTANT R8, desc[UR10][R4.64+0x100] ;  /* 0x0001000a04087981 */ /* 0x000f28000c1e9900 */
[----:B------:R-:W5:Y:S01]  /*0b70*/  LDG.E.CONSTANT R10, desc[UR10][R4.64+0x180] ;  /* 0x0001800a040a7981 */ /* 0x000f62000c1e9900 */
[----:B------:R-:W-:-:S04]  /*0b80*/  IMAD R7, R0, UR15, R15 ;  /* 0x0000000f00077c24 */ /* 0x000fc8000f8e020f */
[----:B------:R-:W-:Y:S01]  /*0b90*/  IMAD R7, R7, 0x4, R12 ;  /* 0x0000000407077824 */ /* 0x000fe200078e020c */
[----:B------:R-:W-:-:S04]  /*0ba0*/  MOV R12, UR15 ;  /* 0x0000000f000c7c02 */ /* 0x000fc80008000f00 */
[----:B------:R0:W-:Y:S01]  /*0bb0*/  STS [R7], RZ ;  /* 0x000000ff07007388 */ /* 0x0001e20000000800 */
[----:B------:R-:W-:-:S05]  /*0bc0*/  IMAD R9, R12, 0x80, R7 ;  /* 0x000000800c097824 */ /* 0x000fca00078e0207 */
[----:B--2---:R0:W-:Y:S04]  /*0bd0*/  STS [R9], R2 ;  /* 0x0000000209007388 */ /* 0x0041e80000000800 */
[----:B------:R0:W-:Y:S04]  /*0be0*/  STS [R7+0x80], RZ ;  /* 0x000080ff07007388 */ /* 0x0001e80000000800 */
[----:B---3--:R0:W-:Y:S04]  /*0bf0*/  STS [R9+0x80], R6 ;  /* 0x0000800609007388 */ /* 0x0081e80000000800 */
[----:B------:R0:W-:Y:S04]  /*0c00*/  STS [R7+0x100], RZ ;  /* 0x000100ff07007388 */ /* 0x0001e80000000800 */
[----:B----4-:R0:W-:Y:S04]  /*0c10*/  STS [R9+0x100], R8 ;  /* 0x0001000809007388 */ /* 0x0101e80000000800 */
[----:B------:R0:W-:Y:S04]  /*0c20*/  STS [R7+0x180], RZ ;  /* 0x000180ff07007388 */ /* 0x0001e80000000800 */
[----:B-----5:R0:W-:Y:S02]  /*0c30*/  STS [R9+0x180], R10 ;  /* 0x0001800a09007388 */ /* 0x0201e40000000800 */
.L_x_1:
[----:B------:R-:W-:Y:S05]  /*0c40*/  BSYNC.RECONVERGENT B0 ;  /* 0x0000000000007941 */ /* 0x000fea0003800200 */
.L_x_0:
[----:B------:R-:W-:Y:S01]  /*0c50*/  BAR.SYNC.DEFER_BLOCKING 0x0 ;  /* 0x0000000000007b1d */ /* 0x000fe20000010000 */
[----:B------:R-:W-:-:S09]  /*0c60*/  UISETP.GE.AND UP0, UPT, UR4, 0x1, UPT ;  /* 0x000000010400788c */ /* 0x000fd2000bf06270 */
[----:B------:R-:W-:Y:S05]  /*0c70*/  BRA.U !UP0, `(.L_x_10) ;  /* 0x0000002d08f87547 */ /* 0x000fea000b800000 */
[----:B------:R-:W2:Y:S01]  /*0c80*/  S2UR UR6, SR_CgaCtaId ;  /* 0x00000000000679c3 */ /* 0x000ea20000008800 */
[----:B------:R-:W-:Y:S01]  /*0c90*/  ULEA UR4, UR15, UR15, 0x1 ;  /* 0x0000000f0f047291 */ /* 0x000fe2000f8e08ff */
[----:B01----:R-:W-:Y:S01]  /*0ca0*/  LOP3.LUT R2, RZ, R3, RZ, 0x33, !PT ;  /* 0x00000003ff027212 */ /* 0x003fe200078e33ff */
[----:B------:R-:W-:Y:S01]  /*0cb0*/  UMOV UR5, 0x400 ;  /* 0x0000040000057882 */ /* 0x000fe20000000000 */
[----:B---3--:R-:W-:Y:S01]  /*0cc0*/  HFMA2 R4, -RZ, RZ, 0, 0 ;  /* 0x00000000ff047431 */ /* 0x008fe200000001ff */
[----:B------:R-:W-:Y:S01]  /*0cd0*/  USHF.L.U32 UR4, UR4, 0x5, URZ ;  /* 0x0000000504047899 */ /* 0x000fe200080006ff */
[----:B------:R-:W-:Y:S01]  /*0ce0*/  IADD3 R2, PT, PT, R2, UR15, RZ ;  /* 0x0000000f02027c10 */ /* 0x000fe2000fffe0ff */
[----:B------:R-:W-:Y:S01]  /*0cf0*/  IMAD.MOV.U32 R5, RZ, RZ, -0x800000 ;  /* 0xff800000ff057424 */ /* 0x000fe200078e00ff */
[----:B------:R-:W-:Y:S02]  /*0d00*/  ULOP3.LUT UR12, UR15, 0xf, URZ, 0xc0, !UPT ;  /* 0x0000000f0f0c7892 */ /* 0x000fe4000f8ec0ff */
[----:B------:R-:W-:Y:S01]  /*0d10*/  LEA.HI R7, R2, 0x1, RZ, 0x1b ;  /* 0x0000000102077811 */ /* 0x000fe200078fd8ff */
[----:B------:R-:W-:Y:S01]  /*0d20*/  IMAD.U32 R9, RZ, RZ, UR4 ;  /* 0x00000004ff097e24 */ /* 0x000fe2000f8e00ff */
[----:B------:R-:W-:-:S02]  /*0d30*/  ULOP3.LUT UR13, UR15, 0x7, URZ, 0xc0, !UPT ;  /* 0x000000070f0d7892 */ /* 0x000fc4000f8ec0ff */
[C---:B------:R-:W-:Y:S01]  /*0d40*/  LOP3.LUT R6, R7.reuse, 0x7, RZ, 0xc0, !PT ;  /* 0x0000000707067812 */ /* 0x040fe200078ec0ff */
[----:B------:R-:W-:Y:S01]  /*0d50*/  IMAD R8, R0, UR15, R9 ;  /* 0x0000000f00087c24 */ /* 0x000fe2000f8e0209 */
[----:B------:R-:W-:Y:S01]  /*0d60*/  LOP3.LUT R7, R7, 0x3, RZ, 0xc0, !PT ;  /* 0x0000000307077812 */ /* 0x000fe200078ec0ff */
[----:B------:R-:W-:Y:S02]  /*0d70*/  ULOP3.LUT UR8, UR15, 0x7ffffff0, URZ, 0xc0, !UPT ;  /* 0x7ffffff00f087892 */ /* 0x000fe4000f8ec0ff */
[----:B------:R-:W-:Y:S02]  /*0d80*/  ULOP3.LUT UR14, UR15, 0x3, URZ, 0xc0, !UPT ;  /* 0x000000030f0e7892 */ /* 0x000fe4000f8ec0ff */
[----:B--2---:R-:W-:-:S04]  /*0d90*/  ULEA UR6, UR6, UR5, 0x18 ;  /* 0x0000000506067291 */ /* 0x004fc8000f8ec0ff */
[----:B------:R-:W-:-:S04]  /*0da0*/  ULEA UR6, UR15, UR6, 0x7 ;  /* 0x000000060f067291 */ /* 0x000fc8000f8e38ff */
[----:B------:R-:W-:-:S03]  /*0db0*/  ULEA UR7, UR4, UR6, 0x2 ;  /* 0x0000000604077291 */ /* 0x000fc6000f8e10ff */
[----:B------:R-:W-:-:S09]  /*0dc0*/  UMOV UR4, URZ ;  /* 0x000000ff00047c82 */ /* 0x000fd20008000000 */
.L_x_102:
[----:B0--3--:R-:W0:Y:S01]  /*0dd0*/  LDC R13, c[0x0][0x3a4] ;  /* 0x0000e900ff0d7b82 */ /* 0x009e220000000800 */
[----:B------:R-:W-:Y:S01]  /*0de0*/  MOV R12, UR4 ;  /* 0x00000004000c7c02 */ /* 0x000fe20008000f00 */
[----:B------:R-:W-:Y:S01]  /*0df0*/  BSSY.RECONVERGENT B0, `(.L_x_11) ;  /* 0x0000053000007945 */ /* 0x000fe20003800200 */
[----:B-1----:R-:W-:Y:S02]  /*0e00*/  IMAD.MOV.U32 R10, RZ, RZ, R5 ;  /* 0x000000ffff0a7224 */ /* 0x002fe400078e0005 */
[----:B--2---:R-:W-:Y:S02]  /*0e10*/  LEA R11, R12, R3, 0x5 ;  /* 0x000000030c0b7211 */ /* 0x004fe400078e28ff */
[----:B0-----:R-:W-:-:S13]  /*0e20*/  ISETP.GE.AND P0, PT, R3, R13, PT ;  /* 0x0000000d0300720c */ /* 0x001fda0003f06270 */
[----:B------:R-:W-:Y:S05]  /*0e30*/  @P0 BRA `(.L_x_12) ;  /* 0x0000000400380947 */ /* 0x000fea0003800000 */
[C---:B------:R-:W-:Y:S01]  /*0e40*/  ISETP.GE.U32.AND P0, PT, R2.reuse, 0x1e0, PT ;  /* 0x000001e00200780c */ /* 0x040fe20003f06070 */
[----:B------:R-:W-:Y:S01]  /*0e50*/  BSSY.RECONVERGENT B1, `(.L_x_13) ;  /* 0x0000026000017945 */ /* 0x000fe20003800200 */
[----:B------:R-:W-:-:S04]  /*0e60*/  LEA.HI R9, R2, 0x1, RZ, 0x1b ;  /* 0x0000000102097811 */ /* 0x000fc800078fd8ff */
[----:B------:R-:W-:Y:S01]  /*0e70*/  LOP3.LUT R15, R9, 0xf, RZ, 0xc0, !PT ;  /* 0x0000000f090f7812 */ /* 0x000fe200078ec0ff */
[----:B------:R-:W-:-:S03]  /*0e80*/  IMAD.MOV.U32 R9, RZ, RZ, R3 ;  /* 0x000000ffff097224 */ /* 0x000fc600078e0003 */
[----:B------:R-:W-:-:S03]  /*0e90*/  ISETP.NE.AND P1, PT, R15, RZ, PT ;  /* 0x000000ff0f00720c */ /* 0x000fc60003f25270 */
[----:B------:R-:W-:Y:S10]  /*0ea0*/  @!P0 BRA `(.L_x_14) ;  /* 0x0000000000808947 */ /* 0x000ff40003800000 */
[----:B------:R-:W0:Y:S01]  /*0eb0*/  S2UR UR9, SR_CgaCtaId ;  /* 0x00000000000979c3 */ /* 0x000e220000008800 */
[--C-:B------:R-:W-:Y:S01]  /*0ec0*/  IMAD R12, R0, R13, R3.reuse ;  /* 0x0000000d000c7224 */ /* 0x100fe200078e0203 */
[----:B------:R-:W-:Y:S01]  /*0ed0*/  UMOV UR5, 0x400 ;  /* 0x0000040000057882 */ /* 0x000fe20000000000 */
[----:B------:R-:W-:Y:S01]  /*0ee0*/  LEA.HI R14, R2, 0x1, RZ, 0x1b ;  /* 0x00000001020e7811 */ /* 0x000fe200078fd8ff */
[----:B------:R-:W-:Y:S02]  /*0ef0*/  IMAD.MOV.U32 R9, RZ, RZ, R3 ;  /* 0x000000ffff097224 */ /* 0x000fe400078e0003 */
[----:B------:R-:W-:Y:S02]  /*0f00*/  LEA R12, R13, R12, 0x7 ;  /* 0x0000000c0d0c7211 */ /* 0x000fe400078e38ff */
[----:B------:R-:W-:-:S04]  /*0f10*/  LOP3.LUT R14, R14, 0xffffff0, RZ, 0xc0, !PT ;  /* 0x0ffffff00e0e7812 */ /* 0x000fc800078ec0ff */
[----:B------:R-:W-:Y:S01]  /*0f20*/  IADD3 R14, PT, PT, -R14, RZ, RZ ;  /* 0x000000ff0e0e7210 */ /* 0x000fe20007ffe1ff */
[----:B0-----:R-:W-:-:S06]  /*0f30*/  ULEA UR5, UR9, UR5, 0x18 ;  /* 0x0000000509057291 */ /* 0x001fcc000f8ec0ff */
[----:B------:R-:W-:-:S05]  /*0f40*/  LEA R12, R12, UR5, 0x2 ;  /* 0x000000050c0c7c11 */ /* 0x000fca000f8e10ff */
[----:B------:R-:W-:-:S07]  /*0f50*/  VIADD R12, R12, 0x400 ;  /* 0x000004000c0c7836 */ /* 0x000fce0000000000 */
.L_x_15:
[----:B------:R-:W-:Y:S01]  /*0f60*/  IADD3 R14, PT, PT, R14, 0x10, RZ ;  /* 0x000000100e0e7810 */ /* 0x000fe20007ffe0ff */
[----:B------:R-:W-:Y:S01]  /*0f70*/  STS [R12+-0x400], RZ ;  /* 0xfffc00ff0c007388 */ /* 0x000fe20000000800 */
[----:B------:R-:W-:Y:S02]  /*0f80*/  VIADD R9, R9, 0x200 ;  /* 0x0000020009097836 */ /* 0x000fe40000000000 */
[----:B------:R-:W-:Y:S01]  /*0f90*/  ISETP.NE.AND P0, PT, R14, RZ, PT ;  /* 0x000000ff0e00720c */ /* 0x000fe20003f05270 */
[----:B------:R-:W-:Y:S04]  /*0fa0*/  STS [R12+-0x380], RZ ;  /* 0xfffc80ff0c007388 */ /* 0x000fe80000000800 */
[----:B------:R-:W-:Y:S04]  /*0fb0*/  STS [R12+-0x300], RZ ;  /* 0xfffd00ff0c007388 */ /* 0x000fe80000000800 */
[----:B------:R-:W-:Y:S04]  /*0fc0*/  STS [R12+-0x280], RZ ;  /* 0xfffd80ff0c007388 */ /* 0x000fe80000000800 */
[----:B------:R-:W-:Y:S04]  /*0fd0*/  STS [R12+-0x200], RZ ;  /* 0xfffe00ff0c007388 */ /* 0x000fe80000000800 */
[----:B------:R-:W-:Y:S04]  /*0fe0*/  STS [R12+-0x180], RZ ;  /* 0xfffe80ff0c007388 */ /* 0x000fe80000000800 */
[----:B------:R-:W-:Y:S04]  /*0ff0*/  STS [R12+-0x100], RZ ;  /* 0xffff00ff0c007388 */ /* 0x000fe80000000800 */
[----:B------:R-:W-:Y:S04]  /*1000*/  STS [R12+-0x80], RZ ;  /* 0xffff80ff0c007388 */ /* 0x000fe80000000800 */
[----:B------:R-:W-:Y:S04]  /*1010*/  STS [R12], RZ ;  /* 0x000000ff0c007388 */ /* 0x000fe80000000800 */
[----:B------:R-:W-:Y:S04]  /*1020*/  STS [R12+0x80], RZ ;  /* 0x000080ff0c007388 */ /* 0x000fe80000000800 */
[----:B------:R-:W-:Y:S04]  /*1030*/  STS [R12+0x100], RZ ;  /* 0x000100ff0c007388 */ /* 0x000fe80000000800 */
[----:B------:R-:W-:Y:S04]  /*1040*/  STS [R12+0x180], RZ ;  /* 0x000180ff0c007388 */ /* 0x000fe80000000800 */
[----:B------:R-:W-:Y:S04]  /*1050*/  STS [R12+0x200], RZ ;  /* 0x000200ff0c007388 */ /* 0x000fe80000000800 */
[----:B------:R-:W-:Y:S04]  /*1060*/  STS [R12+0x280], RZ ;  /* 0x000280ff0c007388 */ /* 0x000fe80000000800 */
[----:B------:R-:W-:Y:S04]  /*1070*/  STS [R12+0x300], RZ ;  /* 0x000300ff0c007388 */ /* 0x000fe80000000800 */
[----:B------:R0:W-:Y:S02]  /*1080*/  STS [R12+0x380], RZ ;  /* 0x000380ff0c007388 */ /* 0x0001e40000000800 */
[----:B0-----:R-:W-:Y:S01]  /*1090*/  IADD3 R12, PT, PT, R12, 0x800, RZ ;  /* 0x000008000c0c7810 */ /* 0x001fe20007ffe0ff */
[----:B------:R-:W-:Y:S06]  /*10a0*/  @P0 BRA `(.L_x_15) ;  /* 0xfffffffc00ac0947 */ /* 0x000fec000383ffff */
.L_x_14:
[----:B------:R-:W-:Y:S05]  /*10b0*/  BSYNC.RECONVERGENT B1 ;  /* 0x0000000000017941 */ /* 0x000fea0003800200 */
.L_x_13:
[----:B------:R-:W-:Y:S05]  /*10c0*/  @!P1 BRA `(.L_x_12) ;  /* 0x0000000000949947 */ /* 0x000fea0003800000 */
[----:B------:R-:W-:Y:S01]  /*10d0*/  VIADD R12, R15, 0xffffffff ;  /* 0xffffffff0f0c7836 */ /* 0x000fe20000000000 */
[----:B------:R-:W-:Y:S01]  /*10e0*/  BSSY.RECONVERGENT B1, `(.L_x_16) ;  /* 0x000000f000017945 */ /* 0x000fe20003800200 */
[----:B------:R-:W-:-:S03]  /*10f0*/  ISETP.NE.AND P1, PT, R6, RZ, PT ;  /* 0x000000ff0600720c */ /* 0x000fc60003f25270 */
[----:B------:R-:W-:-:S13]  /*1100*/  ISETP.GE.U32.AND P0, PT, R12, 0x7, PT ;  /* 0x000000070c00780c */ /* 0x000fda0003f06070 */
[----:B------:R-:W-:Y:S05]  /*1110*/  @!P0 BRA `(.L_x_17) ;  /* 0x00000000002c8947 */ /* 0x000fea0003800000 */
[----:B------:R-:W-:Y:S01]  /*1120*/  IMAD R12, R0, R13, R9 ;  /* 0x0000000d000c7224 */ /* 0x000fe200078e0209 */
[----:B------:R-:W-:-:S04]  /*1130*/  IADD3 R9, PT, PT, R9, 0x100, RZ ;  /* 0x0000010009097810 */ /* 0x000fc80007ffe0ff */
[----:B------:R-:W-:-:S05]  /*1140*/  LEA R12, R12, UR7, 0x2 ;  /* 0x000000070c0c7c11 */ /* 0x000fca000f8e10ff */
[----:B------:R0:W-:Y:S04]  /*1150*/  STS [R12], RZ ;  /* 0x000000ff0c007388 */ /* 0x0001e80000000800 */
[----:B------:R0:W-:Y:S04]  /*1160*/  STS [R12+0x80], RZ ;  /* 0x000080ff0c007388 */ /* 0x0001e80000000800 */
[----:B------:R0:W-:Y:S04]  /*1170*/  STS [R12+0x100], RZ ;  /* 0x000100ff0c007388 */ /* 0x0001e80000000800 */
[----:B------:R0:W-:Y:S04]  /*1180*/  STS [R12+0x180], RZ ;  /* 0x000180ff0c007388 */ /* 0x0001e80000000800 */
[----:B------:R0:W-:Y:S04]  /*1190*/  STS [R12+0x200], RZ ;  /* 0x000200ff0c007388 */ /* 0x0001e80000000800 */
[----:B------:R0:W-:Y:S04]  /*11a0*/  STS [R12+0x280], RZ ;  /* 0x000280ff0c007388 */ /* 0x0001e80000000800 */
[----:B------:R0:W-:Y:S04]  /*11b0*/  STS [R12+0x300], RZ ;  /* 0x000300ff0c007388 */ /* 0x0001e80000000800 */
[----:B------:R0:W-:Y:S02]  /*11c0*/  STS [R12+0x380], RZ ;  /* 0x000380ff0c007388 */ /* 0x0001e40000000800 */
.L_x_17:
[----:B------:R-:W-:Y:S05]  /*11d0*/  BSYNC.RECONVERGENT B1 ;  /* 0x0000000000017941 */ /* 0x000fea0003800200 */
.L_x_16:
[----:B------:R-:W-:Y:S05]  /*11e0*/  @!P1 BRA `(.L_x_12) ;  /* 0x00000000004c9947 */ /* 0x000fea0003800000 */
[----:B0-----:R-:W-:Y:S02]  /*11f0*/  IADD3 R12, PT, PT, R6, -0x1, RZ ;  /* 0xffffffff060c7810 */ /* 0x001fe40007ffe0ff */
[----:B------:R-:W-:Y:S02]  /*1200*/  ISETP.NE.AND P1, PT, R7, RZ, PT ;  /* 0x000000ff0700720c */ /* 0x000fe40003f25270 */
[----:B------:R-:W-:-:S13]  /*1210*/  ISETP.GE.U32.AND P0, PT, R12, 0x3, PT ;  /* 0x000000030c00780c */ /* 0x000fda0003f06070 */
[----:B------:R-:W-:Y:S02]  /*1220*/  @P0 IMAD R12, R0, R13, R9 ;  /* 0x0000000d000c0224 */ /* 0x000fe400078e0209 */
[----:B------:R-:W-:-:S03]  /*1230*/  @P0 VIADD R9, R9, 0x80 ;  /* 0x0000008009090836 */ /* 0x000fc60000000000 */
[----:B------:R-:W-:-:S05]  /*1240*/  @P0 LEA R12, R12, UR7, 0x2 ;  /* 0x000000070c0c0c11 */ /* 0x000fca000f8e10ff */
[----:B------:R1:W-:Y:S04]  /*1250*/  @P0 STS [R12], RZ ;  /* 0x000000ff0c000388 */ /* 0x0003e80000000800 */
[----:B------:R1:W-:Y:S04]  /*1260*/  @P0 STS [R12+0x80], RZ ;  /* 0x000080ff0c000388 */ /* 0x0003e80000000800 */
[----:B------:R1:W-:Y:S04]  /*1270*/  @P0 STS [R12+0x100], RZ ;  /* 0x000100ff0c000388 */ /* 0x0003e80000000800 */
[----:B------:R1:W-:Y:S01]  /*1280*/  @P0 STS [R12+0x180], RZ ;  /* 0x000180ff0c000388 */ /* 0x0003e20000000800 */
[----:B------:R-:W-:Y:S05]  /*1290*/  @!P1 BRA `(.L_x_12) ;  /* 0x0000000000209947 */ /* 0x000fea0003800000 */
[----:B------:R-:W-:Y:S01]  /*12a0*/  IMAD R9, R0, R13, R9 ;  /* 0x0000000d00097224 */ /* 0x000fe200078e0209 */
[----:B------:R-:W-:-:S04]  /*12b0*/  ISETP.NE.AND P0, PT, R7, 0x1, PT ;  /* 0x000000010700780c */ /* 0x000fc80003f05270 */
[----:B------:R-:W-:-:S05]  /*12c0*/  LEA R9, R9, UR7, 0x2 ;  /* 0x0000000709097c11 */ /* 0x000fca000f8e10ff */
[----:B------:R2:W-:Y:S04]  /*12d0*/  STS [R9], RZ ;  /* 0x000000ff09007388 */ /* 0x0005e80000000800 */
[----:B------:R-:W-:Y:S05]  /*12e0*/  @!P0 BRA `(.L_x_12) ;  /* 0x00000000000c8947 */ /* 0x000fea0003800000 */
[----:B------:R-:W-:Y:S01]  /*12f0*/  ISETP.NE.AND P0, PT, R7, 0x2, PT ;  /* 0x000000020700780c */ /* 0x000fe20003f05270 */
[----:B------:R3:W-:-:S12]  /*1300*/  STS [R9+0x80], RZ ;  /* 0x000080ff09007388 */ /* 0x0007d80000000800 */
[----:B------:R3:W-:Y:S02]  /*1310*/  @P0 STS [R9+0x100], RZ ;  /* 0x000100ff09000388 */ /* 0x0007e40000000800 */
.L_x_12:
[----:B------:R-:W-:Y:S05]  /*1320*/  BSYNC.RECONVERGENT B0 ;  /* 0x0000000000007941 */ /* 0x000fea0003800200 */
.L_x_11:
[----:B------:R-:W4:Y:S01]  /*1330*/  LDCU UR18, c[0x0][0x3a0] ;  /* 0x00007400ff1277ac */ /* 0x000f220008000800 */
[----:B------:R-:W-:Y:S01]  /*1340*/  BSSY.RECONVERGENT B0, `(.L_x_18) ;  /* 0x00000a6000007945 */ /* 0x000fe20003800200 */
[----:B01----:R-:W-:Y:S01]  /*1350*/  HFMA2 R12, -RZ, RZ, 0, 0 ;  /* 0x00000000ff0c7431 */ /* 0x003fe200000001ff */
[----:B----4-:R-:W-:-:S13]  /*1360*/  ISETP.GE.AND P0, PT, R11, UR18, PT ;  /* 0x000000120b007c0c */ /* 0x010fda000bf06270 */
[----:B------:R-:W-:Y:S05]  /*1370*/  @P0 BRA `(.L_x_19) ;  /* 0x0000000800880947 */ /* 0x000fea0003800000 */
[----:B------:R-:W-:Y:S02]  /*1380*/  ISETP.GE.AND P0, PT, R13, 0x1, PT ;  /* 0x000000010d00780c */ /* 0x000fe40003f06270 */
[----:B------:R-:W-:-:S11]  /*1390*/  MOV R12, RZ ;  /* 0x000000ff000c7202 */ /* 0x000fd60000000f00 */
[----:B------:R-:W-:Y:S05]  /*13a0*/  @!P0 BRA `(.L_x_20) ;  /* 0x0000000800748947 */ /* 0x000fea0003800000 */
[----:B------:R-:W-:Y:S01]  /*13b0*/  ISETP.GE.U32.AND P0, PT, R13, 0x10, PT ;  /* 0x000000100d00780c */ /* 0x000fe20003f06070 */
[----:B------:R-:W-:Y:S01]  /*13c0*/  UMOV UR5, URZ ;  /* 0x000000ff00057c82 */ /* 0x000fe20008000000 */
[----:B--23--:R-:W-:Y:S02]  /*13d0*/  IMAD R9, R11, R13, RZ ;  /* 0x0000000d0b097224 */ /* 0x00cfe400078e02ff */
[----:B------:R-:W-:-:S09]  /*13e0*/  IMAD.MOV.U32 R12, RZ, RZ, RZ ;  /* 0x000000ffff0c7224 */ /* 0x000fd200078e00ff */
[----:B------:R-:W-:Y:S05]  /*13f0*/  @!P0 BRA `(.L_x_21) ;  /* 0x0000000000ec8947 */ /* 0x000fea0003800000 */
[----:B------:R-:W-:Y:S01]  /*1400*/  HFMA2 R12, -RZ, RZ, 0, 0 ;  /* 0x00000000ff0c7431 */ /* 0x000fe200000001ff */
[----:B------:R-:W-:-:S06]  /*1410*/  UMOV UR5, URZ ;  /* 0x000000ff00057c82 */ /* 0x000fcc0008000000 */
.L_x_22:
[----:B------:R-:W0:Y:S01]  /*1420*/  LDC.64 R14, c[0x0][0x388] ;  /* 0x0000e200ff0e7b82 */ /* 0x000e220000000a00 */
[----:B------:R-:W-:-:S05]  /*1430*/  IADD3 R17, PT, PT, R9, UR5, RZ ;  /* 0x0000000509117c10 */ /* 0x000fca000fffe0ff */
[----:B0-----:R-:W-:-:S05]  /*1440*/  IMAD.WIDE.U32 R14, R17, 0x4, R14 ;  /* 0x00000004110e7825 */ /* 0x001fca00078e000e */
[----:B------:R-:W2:Y:S04]  /*1450*/  LDG.E.CONSTANT R24, desc[UR10][R14.64] ;  /* 0x0000000a0e187981 */ /* 0x000ea8000c1e9900 */
[----:B------:R-:W3:Y:S04]  /*1460*/  LDG.E.CONSTANT R23, desc[UR10][R14.64+0x4] ;  /* 0x0000040a0e177981 */ /* 0x000ee8000c1e9900 */
[----:B------:R-:W4:Y:S04]  /*1470*/  LDG.E.CONSTANT R22, desc[UR10][R14.64+0x8] ;  /* 0x0000080a0e167981 */ /* 0x000f28000c1e9900 */
[----:B------:R-:W5:Y:S04]  /*1480*/  LDG.E.CONSTANT R21, desc[UR10][R14.64+0xc] ;  /* 0x00000c0a0e157981 */ /* 0x000f68000c1e9900 */
[----:B------:R-:W5:Y:S04]  /*1490*/  LDG.E.CONSTANT R20, desc[UR10][R14.64+0x10] ;  /* 0x0000100a0e147981 */ /* 0x000f68000c1e9900 */
[----:B------:R-:W5:Y:S04]  /*14a0*/  LDG.E.CONSTANT R19, desc[UR10][R14.64+0x14] ;  /* 0x0000140a0e137981 */ /* 0x000f68000c1e9900 */
[----:B------:R-:W5:Y:S01]  /*14b0*/  LDG.E.CONSTANT R18, desc[UR10][R14.64+0x18] ;  /* 0x0000180a0e127981 */ /* 0x000f62000c1e9900 */
[----:B------:R-:W-:-:S05]  /*14c0*/  IMAD R17, R0, R13, UR5 ;  /* 0x0000000500117e24 */ /* 0x000fca000f8e020d */
[----:B------:R-:W-:-:S05]  /*14d0*/  LEA R17, R17, UR6, 0x2 ;  /* 0x0000000611117c11 */ /* 0x000fca000f8e10ff */
[----:B------:R-:W2:Y:S04]  /*14e0*/  LDS R25, [R17] ;  /* 0x0000000011197984 */ /* 0x000ea80000000800 */
[----:B------:R-:W3:Y:S04]  /*14f0*/  LDS R27, [R17+0x4] ;  /* 0x00000400111b7984 */ /* 0x000ee80000000800 */
[----:B------:R-:W4:Y:S04]  /*1500*/  LDS R26, [R17+0x8] ;  /* 0x00000800111a7984 */ /* 0x000f280000000800 */
[----:B------:R-:W-:Y:S01]  /*1510*/  LDS R29, [R17+0x24] ;  /* 0x00002400111d7984 */ /* 0x000fe20000000800 */
[----:B--2---:R-:W-:-:S03]  /*1520*/  FFMA R24, R25, R24, R12 ;  /* 0x0000001819187223 */ /* 0x004fc6000000000c */
[----:B------:R-:W2:Y:S01]  /*1530*/  LDG.E.CONSTANT R12, desc[UR10][R14.64+0x1c] ;  /* 0x00001c0a0e0c7981 */ /* 0x000ea2000c1e9900 */
[----:B---3--:R-:W-:-:S03]  /*1540*/  FFMA R23, R27, R23, R24 ;  /* 0x000000171b177223 */ /* 0x008fc60000000018 */
[----:B------:R-:W5:Y:S01]  /*1550*/  LDS R25, [R17+0xc] ;  /* 0x00000c0011197984 */ /* 0x000f620000000800 */
[----:B----4-:R-:W-:-:S03]  /*1560*/  FFMA R26, R26, R22, R23 ;  /* 0x000000161a1a7223 */ /* 0x010fc60000000017 */
[----:B------:R-:W0:Y:S04]  /*1570*/  LDS R24, [R17+0x10] ;  /* 0x0000100011187984 */ /* 0x000e280000000800 */
[----:B------:R-:W3:Y:S04]  /*1580*/  LDG.E.CONSTANT R22, desc[UR10][R14.64+0x20] ;  /* 0x0000200a0e167981 */ /* 0x000ee8000c1e9900 */
[----:B------:R-:W1:Y:S04]  /*1590*/  LDS R27, [R17+0x14] ;  /* 0x00001400111b7984 */ /* 0x000e680000000800 */
[----:B------:R-:W4:Y:S01]  /*15a0*/  LDG.E.CONSTANT R23, desc[UR10][R14.64+0x2c] ;  /* 0x00002c0a0e177981 */ /* 0x000f22000c1e9900 */
[----:B-----5:R-:W-:-:S03]  /*15b0*/  FFMA R25, R25, R21, R26 ;  /* 0x0000001519197223 */ /* 0x020fc6000000001a */
[----:B------:R-:W5:Y:S01]  /*15c0*/  LDG.E.CONSTANT R21, desc[UR10][R14.64+0x24] ;  /* 0x0000240a0e157981 */ /* 0x000f62000c1e9900 */
[----:B0-----:R-:W-:-:S03]  /*15d0*/  FFMA R24, R24, R20, R25 ;  /* 0x0000001418187223 */ /* 0x001fc60000000019 */
[----:B------:R-:W0:Y:S04]  /*15e0*/  LDS R26, [R17+0x18] ;  /* 0x00001800111a7984 */ /* 0x000e280000000800 */
[----:B------:R-:W4:Y:S01]  /*15f0*/  LDG.E.CONSTANT R20, desc[UR10][R14.64+0x28] ;  /* 0x0000280a0e147981 */ /* 0x000f22000c1e9900 */
[----:B-1----:R-:W-:-:S03]  /*1600*/  FFMA R27, R27, R19, R24 ;  /* 0x000000131b1b7223 */ /* 0x002fc60000000018 */
[----:B------:R-:W4:Y:S04]  /*1610*/  LDG.E.CONSTANT R19, desc[UR10][R14.64+0x30] ;  /* 0x0000300a0e137981 */ /* 0x000f28000c1e9900 */
[----:B------:R-:W4:Y:S04]  /*1620*/  LDG.E.CONSTANT R24, desc[UR10][R14.64+0x34] ;  /* 0x0000340a0e187981 */ /* 0x000f28000c1e9900 */
[----:B------:R-:W4:Y:S01]  /*1630*/  LDG.E.CONSTANT R25, desc[UR10][R14.64+0x3c] ;  /* 0x00003c0a0e197981 */ /* 0x000f22000c1e9900 */
[----:B0-----:R-:W-:-:S03]  /*1640*/  FFMA R27, R26, R18, R27 ;  /* 0x000000121a1b7223 */ /* 0x001fc6000000001b */
[----:B------:R0:W4:Y:S04]  /*1650*/  LDG.E.CONSTANT R18, desc[UR10][R14.64+0x38] ;  /* 0x0000380a0e127981 */ /* 0x000128000c1e9900 */
[----:B------:R-:W2:Y:S04]  /*1660*/  LDS R26, [R17+0x1c] ;  /* 0x00001c00111a7984 */ /* 0x000ea80000000800 */
[----:B0-----:R-:W-:Y:S04]  /*1670*/  LDS R14, [R17+0x38] ;  /* 0x00003800110e7984 */ /* 0x001fe80000000800 */
[----:B------:R-:W-:Y:S01]  /*1680*/  LDS R15, [R17+0x3c] ;  /* 0x00003c00110f7984 */ /* 0x000fe20000000800 */
[----:B------:R-:W-:-:S04]  /*1690*/  UIADD3 UR5, UPT, UPT, UR5, 0x10, URZ ;  /* 0x0000001005057890 */ /* 0x000fc8000fffe0ff */
[----:B------:R-:W-:Y:S01]  /*16a0*/  UISETP.NE.AND UP0, UPT, UR5, UR8, UPT ;  /* 0x000000080500728c */ /* 0x000fe2000bf05270 */
[----:B--2---:R-:W-:Y:S02]  /*16b0*/  FFMA R27, R26, R12, R27 ;  /* 0x0000000c1a1b7223 */ /* 0x004fe4000000001b */
[----:B------:R-:W3:Y:S04]  /*16c0*/  LDS R12, [R17+0x20] ;  /* 0x00002000110c7984 */ /* 0x000ee80000000800 */
[----:B------:R-:W4:Y:S01]  /*16d0*/  LDS R26, [R17+0x28] ;  /* 0x00002800111a7984 */ /* 0x000f220000000800 */
[----:B---3--:R-:W-:-:S03]  /*16e0*/  FFMA R22, R12, R22, R27 ;  /* 0x000000160c167223 */ /* 0x008fc6000000001b */
[----:B------:R-:W0:Y:S04]  /*16f0*/  LDS R12, [R17+0x2c] ;  /* 0x00002c00110c7984 */ /* 0x000e280000000800 */
[----:B------:R-:W1:Y:S01]  /*1700*/  LDS R27, [R17+0x30] ;  /* 0x00003000111b7984 */ /* 0x000e620000000800 */
[----:B-----5:R-:W-:-:S03]  /*1710*/  FFMA R29, R29, R21, R22 ;  /* 0x000000151d1d7223 */ /* 0x020fc60000000016 */
[----:B------:R-:W2:Y:S01]  /*1720*/  LDS R21, [R17+0x34] ;  /* 0x0000340011157984 */ /* 0x000ea20000000800 */
[----:B----4-:R-:W-:-:S04]  /*1730*/  FFMA R29, R26, R20, R29 ;  /* 0x000000141a1d7223 */ /* 0x010fc8000000001d */
[----:B0-----:R-:W-:-:S04]  /*1740*/  FFMA R12, R12, R23, R29 ;  /* 0x000000170c0c7223 */ /* 0x001fc8000000001d */
[----:B-1----:R-:W-:-:S04]  /*1750*/  FFMA R12, R27, R19, R12 ;  /* 0x000000131b0c7223 */ /* 0x002fc8000000000c */
[----:B--2---:R-:W-:-:S04]  /*1760*/  FFMA R21, R21, R24, R12 ;  /* 0x0000001815157223 */ /* 0x004fc8000000000c */
[----:B------:R-:W-:-:S04]  /*1770*/  FFMA R14, R14, R18, R21 ;  /* 0x000000120e0e7223 */ /* 0x000fc80000000015 */
[----:B------:R-:W-:Y:S01]  /*1780*/  FFMA R12, R15, R25, R14 ;  /* 0x000000190f0c7223 */ /* 0x000fe2000000000e */
[----:B------:R-:W-:Y:S06]  /*1790*/  BRA.U UP0, `(.L_x_22) ;  /* 0xfffffffd00207547 */ /* 0x000fec000b83ffff */
[----:B------:R-:W-:-:S05]  /*17a0*/  UMOV UR5, UR8 ;  /* 0x0000000800057c82 */ /* 0x000fca0008000000 */
.L_x_21:
[----:B------:R-:W-:-:S09]  /*17b0*/  UISETP.NE.AND UP0, UPT, UR12, URZ, UPT ;  /* 0x000000ff0c00728c */ /* 0x000fd2000bf05270 */
[----:B------:R-:W-:Y:S05]  /*17c0*/  BRA.U !UP0, `(.L_x_20) ;  /* 0x00000005086c7547 */ /* 0x000fea000b800000 */
[----:B------:R-:W-:Y:S02]  /*17d0*/  UIADD3 UR9, UPT, UPT, UR12, -0x1, URZ ;  /* 0xffffffff0c097890 */ /* 0x000fe4000fffe0ff */
[----:B------:R-:W-:Y:S02]  /*17e0*/  UISETP.NE.AND UP1, UPT, UR13, URZ, UPT ;  /* 0x000000ff0d00728c */ /* 0x000fe4000bf25270 */
[----:B------:R-:W-:-:S09]  /*17f0*/  UISETP.GE.U32.AND UP0, UPT, UR9, 0x7, UPT ;  /* 0x000000070900788c */ /* 0x000fd2000bf06070 */
[----:B------:R-:W-:Y:S05]  /*1800*/  BRA.U !UP0, `(.L_x_23) ;  /* 0x00000001088c7547 */ /* 0x000fea000b800000 */
[----:B------:R-:W0:Y:S01]  /*1810*/  LDC.64 R14, c[0x0][0x388] ;  /* 0x0000e200ff0e7b82 */ /* 0x000e220000000a00 */
[----:B------:R-:W1:Y:S01]  /*1820*/  LDCU.64 UR16, c[0x0][0x388] ;  /* 0x00007100ff1077ac */ /* 0x000e620008000a00 */
[----:B------:R-:W-:-:S04]  /*1830*/  VIADD R19, R9, UR5 ;  /* 0x0000000509137c36 */ /* 0x000fc80008000000 */
[----:B0-----:R-:W-:Y:S01]  /*1840*/  IMAD.WIDE.U32 R18, R19, 0x4, R14 ;  /* 0x0000000413127825 */ /* 0x001fe200078e000e */
[----:B------:R-:W-:-:S04]  /*1850*/  IADD3 R15, P0, PT, R9, UR5, RZ ;  /* 0x00000005090f7c10 */ /* 0x000fc8000ff1e0ff */
[----:B------:R-:W2:Y:S01]  /*1860*/  LDG.E.CONSTANT R25, desc[UR10][R18.64] ;  /* 0x0000000a12197981 */ /* 0x000ea2000c1e9900 */
[----:B------:R-:W-:Y:S02]  /*1870*/  IADD3.X R20, PT, PT, RZ, RZ, RZ, P0, !PT ;  /* 0x000000ffff147210 */ /* 0x000fe400007fe4ff */
[----:B-1----:R-:W-:-:S04]  /*1880*/  LEA R14, P0, R15, UR16, 0x2 ;  /* 0x000000100f0e7c11 */ /* 0x002fc8000f8010ff */
[----:B------:R-:W-:-:S05]  /*1890*/  LEA.HI.X R15, R15, UR17, R20, 0x2, P0 ;  /* 0x000000110f0f7c11 */ /* 0x000fca00080f1414 */
[----:B------:R-:W3:Y:S04]  /*18a0*/  LDG.E.CONSTANT R23, desc[UR10][R14.64+0x4] ;  /* 0x0000040a0e177981 */ /* 0x000ee8000c1e9900 */
[----:B------:R-:W4:Y:S04]  /*18b0*/  LDG.E.CONSTANT R21, desc[UR10][R14.64+0x8] ;  /* 0x0000080a0e157981 */ /* 0x000f28000c1e9900 */
[----:B------:R-:W5:Y:S04]  /*18c0*/  LDG.E.CONSTANT R17, desc[UR10][R14.64+0xc] ;  /* 0x00000c0a0e117981 */ /* 0x000f68000c1e9900 */
[----:B------:R-:W5:Y:S04]  /*18d0*/  LDG.E.CONSTANT R22, desc[UR10][R14.64+0x10] ;  /* 0x0000100a0e167981 */ /* 0x000f68000c1e9900 */
[----:B------:R-:W5:Y:S04]  /*18e0*/  LDG.E.CONSTANT R20, desc[UR10][R14.64+0x14] ;  /* 0x0000140a0e147981 */ /* 0x000f68000c1e9900 */
[----:B------:R-:W5:Y:S04]  /*18f0*/  LDG.E.CONSTANT R18, desc[UR10][R14.64+0x18] ;  /* 0x0000180a0e127981 */ /* 0x000f68000c1e9900 */
[----:B------:R0:W5:Y:S01]  /*1900*/  LDG.E.CONSTANT R19, desc[UR10][R14.64+0x1c] ;  /* 0x00001c0a0e137981 */ /* 0x000162000c1e9900 */
[----:B------:R-:W-:Y:S01]  /*1910*/  IMAD R24, R0, R13, UR5 ;  /* 0x0000000500187e24 */ /* 0x000fe2000f8e020d */
[----:B------:R-:W-:-:S04]  /*1920*/  UIADD3 UR5, UPT, UPT, UR5, 0x8, URZ ;  /* 0x0000000805057890 */ /* 0x000fc8000fffe0ff */
[----:B------:R-:W-:-:S05]  /*1930*/  LEA R24, R24, UR6, 0x2 ;  /* 0x0000000618187c11 */ /* 0x000fca000f8e10ff */
[----:B------:R-:W2:Y:S04]  /*1940*/  LDS R27, [R24] ;  /* 0x00000000181b7984 */ /* 0x000ea80000000800 */
[----:B------:R-:W3:Y:S04]  /*1950*/  LDS R29, [R24+0x4] ;  /* 0x00000400181d7984 */ /* 0x000ee80000000800 */
[----:B------:R-:W-:Y:S04]  /*1960*/  LDS R28, [R24+0x10] ;  /* 0x00001000181c7984 */ /* 0x000fe80000000800 */
[----:B0-----:R-:W-:Y:S04]  /*1970*/  LDS R14, [R24+0x18] ;  /* 0x00001800180e7984 */ /* 0x001fe80000000800 */
[----:B------:R-:W-:Y:S01]  /*1980*/  LDS R15, [R24+0x1c] ;  /* 0x00001c00180f7984 */ /* 0x000fe20000000800 */
[----:B--2---:R-:W-:-:S03]  /*1990*/  FFMA R26, R27, R25, R12 ;  /* 0x000000191b1a7223 */ /* 0x004fc6000000000c */
[----:B------:R-:W4:Y:S04]  /*19a0*/  LDS R25, [R24+0x8] ;  /* 0x0000080018197984 */ /* 0x000f280000000800 */
[----:B------:R-:W5:Y:S01]  /*19b0*/  LDS R12, [R24+0xc] ;  /* 0x00000c00180c7984 */ /* 0x000f620000000800 */
[----:B---3--:R-:W-:-:S03]  /*19c0*/  FFMA R26, R29, R23, R26 ;  /* 0x000000171d1a7223 */ /* 0x008fc6000000001a */
[----:B------:R-:W0:Y:S01]  /*19d0*/  LDS R23, [R24+0x14] ;  /* 0x0000140018177984 */ /* 0x000e220000000800 */
[----:B----4-:R-:W-:-:S04]  /*19e0*/  FFMA R21, R25, R21, R26 ;  /* 0x0000001519157223 */ /* 0x010fc8000000001a */
[----:B-----5:R-:W-:-:S04]  /*19f0*/  FFMA R17, R12, R17, R21 ;  /* 0x000000110c117223 */ /* 0x020fc80000000015 */
[----:B------:R-:W-:-:S04]  /*1a00*/  FFMA R22, R28, R22, R17 ;  /* 0x000000161c167223 */ /* 0x000fc80000000011 */
[----:B0-----:R-:W-:-:S04]  /*1a10*/  FFMA R23, R23, R20, R22 ;  /* 0x0000001417177223 */ /* 0x001fc80000000016 */
[----:B------:R-:W-:-:S04]  /*1a20*/  FFMA R14, R14, R18, R23 ;  /* 0x000000120e0e7223 */ /* 0x000fc80000000017 */
[----:B------:R-:W-:-:S07]  /*1a30*/  FFMA R12, R15, R19, R14 ;  /* 0x000000130f0c7223 */ /* 0x000fce000000000e */
.L_x_23:
[----:B------:R-:W-:Y:S05]  /*1a40*/  BRA.U !UP1, `(.L_x_20) ;  /* 0x0000000109cc7547 */ /* 0x000fea000b800000 */
[----:B------:R-:W-:Y:S02]  /*1a50*/  UIADD3 UR9, UPT, UPT, UR13, -0x1, URZ ;  /* 0xffffffff0d097890 */ /* 0x000fe4000fffe0ff */
[----:B------:R-:W-:Y:S02]  /*1a60*/  UISETP.NE.AND UP1, UPT, UR14, URZ, UPT ;  /* 0x000000ff0e00728c */ /* 0x000fe4000bf25270 */
[----:B------:R-:W-:-:S09]  /*1a70*/  UISETP.GE.U32.AND UP0, UPT, UR9, 0x3, UPT ;  /* 0x000000030900788c */ /* 0x000fd2000bf06070 */
[----:B------:R-:W-:Y:S05]  /*1a80*/  BRA.U !UP0, `(.L_x_24) ;  /* 0x00000001085c7547 */ /* 0x000fea000b800000 */
[----:B------:R-:W0:Y:S01]  /*1a90*/  LDC.64 R18, c[0x0][0x388] ;  /* 0x0000e200ff127b82 */ /* 0x000e220000000a00 */
[----:B------:R-:W1:Y:S01]  /*1aa0*/  LDCU.64 UR16, c[0x0][0x388] ;  /* 0x00007100ff1077ac */ /* 0x000e620008000a00 */
[C---:B------:R-:W-:Y:S02]  /*1ab0*/  IADD3 R17, P0, PT, R9.reuse, UR5, RZ ;  /* 0x0000000509117c10 */ /* 0x040fe4000ff1e0ff */
[----:B------:R-:W-:-:S03]  /*1ac0*/  IADD3 R15, PT, PT, R9, UR5, RZ ;  /* 0x00000005090f7c10 */ /* 0x000fc6000fffe0ff */
[----:B------:R-:W-:Y:S01]  /*1ad0*/  IMAD.X R20, RZ, RZ, RZ, P0 ;  /* 0x000000ffff147224 */ /* 0x000fe200000e06ff */
[----:B-1----:R-:W-:Y:S01]  /*1ae0*/  LEA R14, P0, R17, UR16, 0x2 ;  /* 0x00000010110e7c11 */ /* 0x002fe2000f8010ff */
[----:B0-----:R-:W-:-:S03]  /*1af0*/  IMAD.WIDE.U32 R18, R15, 0x4, R18 ;  /* 0x000000040f127825 */ /* 0x001fc600078e0012 */
[----:B------:R-:W-:-:S03]  /*1b00*/  LEA.HI.X R15, R17, UR17, R20, 0x2, P0 ;  /* 0x00000011110f7c11 */ /* 0x000fc600080f1414 */
[----:B------:R-:W2:Y:S04]  /*1b10*/  LDG.E.CONSTANT R18, desc[UR10][R18.64] ;  /* 0x0000000a12127981 */ /* 0x000ea8000c1e9900 */
[----:B------:R-:W3:Y:S04]  /*1b20*/  LDG.E.CONSTANT R22, desc[UR10][R14.64+0x4] ;  /* 0x0000040a0e167981 */ /* 0x000ee8000c1e9900 */
[----:B------:R-:W4:Y:S04]  /*1b30*/  LDG.E.CONSTANT R24, desc[UR10][R14.64+0x8] ;  /* 0x0000080a0e187981 */ /* 0x000f28000c1e9900 */
[----:B------:R-:W5:Y:S01]  /*1b40*/  LDG.E.CONSTANT R26, desc[UR10][R14.64+0xc] ;  /* 0x00000c0a0e1a7981 */ /* 0x000f62000c1e9900 */
[----:B------:R-:W-:Y:S01]  /*1b50*/  IMAD R17, R0, R13, UR5 ;  /* 0x0000000500117e24 */ /* 0x000fe2000f8e020d */
[----:B------:R-:W-:-:S04]  /*1b60*/  UIADD3 UR5, UPT, UPT, UR5, 0x4, URZ ;  /* 0x0000000405057890 */ /* 0x000fc8000fffe0ff */
[----:B------:R-:W-:-:S05]  /*1b70*/  LEA R17, R17, UR6, 0x2 ;  /* 0x0000000611117c11 */ /* 0x000fca000f8e10ff */
[----:B------:R-:W2:Y:S04]  /*1b80*/  LDS R21, [R17] ;  /* 0x0000000011157984 */ /* 0x000ea80000000800 */
[----:B------:R-:W3:Y:S04]  /*1b90*/  LDS R20, [R17+0x4] ;  /* 0x0000040011147984 */ /* 0x000ee80000000800 */
[----:B------:R-:W4:Y:S04]  /*1ba0*/  LDS R23, [R17+0x8] ;  /* 0x0000080011177984 */ /* 0x000f280000000800 */
[----:B------:R-:W5:Y:S01]  /*1bb0*/  LDS R25, [R17+0xc] ;  /* 0x00000c0011197984 */ /* 0x000f620000000800 */
[----:B--2---:R-:W-:-:S04]  /*1bc0*/  FFMA R21, R21, R18, R12 ;  /* 0x0000001215157223 */ /* 0x004fc8000000000c */
[----:B---3--:R-:W-:-:S04]  /*1bd0*/  FFMA R20, R20, R22, R21 ;  /* 0x0000001614147223 */ /* 0x008fc80000000015 */
[----:B----4-:R-:W-:-:S04]  /*1be0*/  FFMA R20, R23, R24, R20 ;  /* 0x0000001817147223 */ /* 0x010fc80000000014 */
[----:B-----5:R-:W-:-:S07]  /*1bf0*/  FFMA R12, R25, R26, R20 ;  /* 0x0000001a190c7223 */ /* 0x020fce0000000014 */
.L_x_24:
[----:B------:R-:W-:Y:S05]  /*1c00*/  BRA.U !UP1, `(.L_x_20) ;  /* 0x00000001095c7547 */ /* 0x000fea000b800000 */
[----:B------:R-:W0:Y:S01]  /*1c10*/  LDC.64 R14, c[0x0][0x388] ;  /* 0x0000e200ff0e7b82 */ /* 0x000e220000000a00 */
[----:B------:R-:W-:-:S05]  /*1c20*/  IADD3 R17, PT, PT, R9, UR5, RZ ;  /* 0x0000000509117c10 */ /* 0x000fca000fffe0ff */
[----:B0-----:R-:W-:-:S06]  /*1c30*/  IMAD.WIDE.U32 R14, R17, 0x4, R14 ;  /* 0x00000004110e7825 */ /* 0x001fcc00078e000e */
[----:B------:R-:W2:Y:S01]  /*1c40*/  LDG.E.CONSTANT R14, desc[UR10][R14.64] ;  /* 0x0000000a0e0e7981 */ /* 0x000ea2000c1e9900 */
[----:B------:R-:W-:Y:S01]  /*1c50*/  IMAD R17, R0, R13, UR5 ;  /* 0x0000000500117e24 */ /* 0x000fe2000f8e020d */
[----:B------:R-:W-:-:S04]  /*1c60*/  UISETP.NE.AND UP0, UPT, UR14, 0x1, UPT ;  /* 0x000000010e00788c */ /* 0x000fc8000bf05270 */
[----:B------:R-:W-:-:S05]  /*1c70*/  LEA R20, R17, UR6, 0x2 ;  /* 0x0000000611147c11 */ /* 0x000fca000f8e10ff */
[----:B------:R-:W2:Y:S02]  /*1c80*/  LDS R17, [R20] ;  /* 0x0000000014117984 */ /* 0x000ea40000000800 */
[----:B--2---:R-:W-:Y:S01]  /*1c90*/  FFMA R12, R17, R14, R12 ;  /* 0x0000000e110c7223 */ /* 0x004fe2000000000c */
[----:B------:R-:W-:Y:S06]  /*1ca0*/  BRA.U !UP0, `(.L_x_20) ;  /* 0x0000000108347547 */ /* 0x000fec000b800000 */
[----:B------:R-:W0:Y:S01]  /*1cb0*/  LDCU.64 UR16, c[0x0][0x388] ;  /* 0x00007100ff1077ac */ /* 0x000e220008000a00 */
[----:B------:R-:W-:Y:S01]  /*1cc0*/  IADD3 R9, P0, PT, R9, UR5, RZ ;  /* 0x0000000509097c10 */ /* 0x000fe2000ff1e0ff */
[----:B------:R-:W-:-:S03]  /*1cd0*/  UISETP.NE.AND UP0, UPT, UR14, 0x2, UPT ;  /* 0x000000020e00788c */ /* 0x000fc6000bf05270 */
[----:B------:R-:W-:-:S03]  /*1ce0*/  IADD3.X R18, PT, PT, RZ, RZ, RZ, P0, !PT ;  /* 0x000000ffff127210 */ /* 0x000fc600007fe4ff */
[----:B------:R-:W-:Y:S02]  /*1cf0*/  PLOP3.LUT P1, PT, PT, PT, UP0, 0x80, 0x8 ;  /* 0x000000000008781c */ /* 0x000fe40003f2f008 */
[----:B0-----:R-:W-:-:S04]  /*1d00*/  LEA R14, P0, R9, UR16, 0x2 ;  /* 0x00000010090e7c11 */ /* 0x001fc8000f8010ff */
[----:B------:R-:W-:-:S07]  /*1d10*/  LEA.HI.X R15, R9, UR17, R18, 0x2, P0 ;  /* 0x00000011090f7c11 */ /* 0x000fce00080f1412 */
[----:B------:R-:W-:Y:S04]  /*1d20*/  @P1 LDS R19, [R20+0x8] ;  /* 0x0000080014131984 */ /* 0x000fe80000000800 */
[----:B------:R-:W2:Y:S04]  /*1d30*/  LDG.E.CONSTANT R17, desc[UR10][R14.64+0x4] ;  /* 0x0000040a0e117981 */ /* 0x000ea8000c1e9900 */
[----:B------:R-:W3:Y:S04]  /*1d40*/  @P1 LDG.E.CONSTANT R18, desc[UR10][R14.64+0x8] ;  /* 0x0000080a0e121981 */ /* 0x000ee8000c1e9900 */
[----:B------:R-:W2:Y:S02]  /*1d50*/  LDS R9, [R20+0x4] ;  /* 0x0000040014097984 */ /* 0x000ea40000000800 */
[----:B--2---:R-:W-:-:S04]  /*1d60*/  FFMA R12, R9, R17, R12 ;  /* 0x00000011090c7223 */ /* 0x004fc8000000000c */
[----:B---3--:R-:W-:-:S07]  /*1d70*/  @P1 FFMA R12, R19, R18, R12 ;  /* 0x00000012130c1223 */ /* 0x008fce000000000c */
.L_x_20:
[----:B------:R-:W0:Y:S02]  /*1d80*/  LDCU UR5, c[0x0][0x3a8] ;  /* 0x00007500ff0577ac */ /* 0x000e240008000800 */
[----:B0-----:R-:W-:-:S07]  /*1d90*/  FMUL R12, R12, UR5 ;  /* 0x000000050c0c7c20 */ /* 0x001fce0008400000 */
.L_x_19:
[----:B------:R-:W-:Y:S05]  /*1da0*/  BSYNC.RECONVERGENT B0 ;  /* 0x0000000000007941 */ /* 0x000fea0003800200 */
.L_x_18:
[----:B--23--:R-:W0:Y:S01]  /*1db0*/  SHFL.DOWN PT, R9, R12, 0x10, 0x1f ;  /* 0x0a001f000c097f89 */ /* 0x00ce2200000e0000 */
[C---:B------:R-:W-:Y:S02]  /*1dc0*/  ISETP.GE.U32.AND P4, PT, R3.reuse, 0x10, PT ;  /* 0x000000100300780c */ /* 0x040fe40003f86070 */
[C---:B------:R-:W-:Y:S02]  /*1dd0*/  ISETP.GE.U32.AND P3, PT, R3.reuse, 0x18, PT ;  /* 0x000000180300780c */ /* 0x040fe40003f66070 */
[C---:B------:R-:W-:Y:S02]  /*1de0*/  ISETP.GE.U32.AND P2, PT, R3.reuse, 0x1c, PT ;  /* 0x0000001c0300780c */ /* 0x040fe40003f46070 */
[C---:B------:R-:W-:Y:S02]  /*1df0*/  ISETP.GE.U32.AND P1, PT, R3.reuse, 0x1e, PT ;  /* 0x0000001e0300780c */ /* 0x040fe40003f26070 */
[----:B------:R-:W-:Y:S02]  /*1e00*/  ISETP.GE.U32.AND P0, PT, R3, 0x1f, PT ;  /* 0x0000001f0300780c */ /* 0x000fe40003f06070 */
[----:B------:R-:W-:-:S02]  /*1e10*/  FSETP.NEU.AND P5, PT, R4, RZ, PT ;  /* 0x000000ff0400720b */ /* 0x000fc40003fad000 */
[----:B------:R-:W-:Y:S02]  /*1e20*/  ISETP.GE.AND P6, PT, R11, UR18, PT ;  /* 0x000000120b007c0c */ /* 0x000fe4000bfc6270 */
[----:B0-----:R-:W-:-:S04]  /*1e30*/  FMNMX R9, R9, R12, !PT ;  /* 0x0000000c09097209 */ /* 0x001fc80007800000 */
[----:B------:R-:W-:-:S05]  /*1e40*/  FSEL R9, R9, R12, !P4 ;  /* 0x0000000c09097208 */ /* 0x000fca0006000000 */
[----:B------:R-:W0:Y:S02]  /*1e50*/  SHFL.DOWN PT, R14, R9, 0x8, 0x1f ;  /* 0x09001f00090e7f89 */ /* 0x000e2400000e0000 */
[----:B0-----:R-:W-:-:S04]  /*1e60*/  FMNMX R15, R9, R14, !PT ;  /* 0x0000000e090f7209 */ /* 0x001fc80007800000 */
[----:B------:R-:W-:-:S05]  /*1e70*/  FSEL R15, R15, R12, !P3 ;  /* 0x0000000c0f0f7208 */ /* 0x000fca0005800000 */
[----:B------:R-:W0:Y:S02]  /*1e80*/  SHFL.DOWN PT, R14, R15, 0x4, 0x1f ;  /* 0x08801f000f0e7f89 */ /* 0x000e2400000e0000 */
[----:B0-----:R-:W-:Y:S01]  /*1e90*/  FMNMX R17, R15, R14, !PT ;  /* 0x0000000e0f117209 */ /* 0x001fe20007800000 */
[----:B------:R-:W-:-:S03]  /*1ea0*/  HFMA2 R15, -RZ, RZ, 0, 0 ;  /* 0x00000000ff0f7431 */ /* 0x000fc600000001ff */
[----:B------:R-:W-:-:S05]  /*1eb0*/  FSEL R17, R17, R12, !P2 ;  /* 0x0000000c11117208 */ /* 0x000fca0005000000 */
[----:B------:R-:W0:Y:S02]  /*1ec0*/  SHFL.DOWN PT, R14, R17, 0x2, 0x1f ;  /* 0x08401f00110e7f89 */ /* 0x000e2400000e0000 */
[----:B0-----:R-:W-:-:S04]  /*1ed0*/  FMNMX R19, R17, R14, !PT ;  /* 0x0000000e11137209 */ /* 0x001fc80007800000 */
[----:B------:R-:W-:-:S05]  /*1ee0*/  FSEL R19, R19, R12, !P1 ;  /* 0x0000000c13137208 */ /* 0x000fca0004800000 */
[----:B------:R-:W0:Y:S02]  /*1ef0*/  SHFL.DOWN PT, R14, R19, 0x1, 0x1f ;  /* 0x08201f00130e7f89 */ /* 0x000e2400000e0000 */
[----:B0-----:R-:W-:-:S04]  /*1f00*/  FMNMX R9, R19, R14, !PT ;  /* 0x0000000e13097209 */ /* 0x001fc80007800000 */
[----:B------:R-:W-:Y:S01]  /*1f10*/  FSEL R14, R9, R12, !P0 ;  /* 0x0000000c090e7208 */ /* 0x000fe20004000000 */
[----:B------:R-:W-:-:S03]  /*1f20*/  IMAD.MOV.U32 R9, RZ, RZ, RZ ;  /* 0x000000ffff097224 */ /* 0x000fc600078e00ff */
[----:B------:R-:W-:-:S05]  /*1f30*/  FMNMX R14, R14, R5, !PT ;  /* 0x000000050e0e7209 */ /* 0x000fca0007800000 */
[----:B------:R0:W1:Y:S01]  /*1f40*/  SHFL.IDX PT, R5, R14, RZ, 0x1f ;  /* 0x00001fff0e057589 */ /* 0x00006200000e0000 */
[----:B------:R-:W-:Y:S05]  /*1f50*/  @!P5 BRA `(.L_x_25) ;  /* 0x000000000030d947 */ /* 0x000fea0003800000 */
[----:B0-----:R-:W-:Y:S01]  /*1f60*/  MOV R14, 0x3bbb989d ;  /* 0x3bbb989d000e7802 */ /* 0x001fe20000000f00 */
[----:B-1----:R-:W-:Y:S01]  /*1f70*/  FADD R9, -R5, R10 ;  /* 0x0000000a05097221 */ /* 0x002fe20000000100 */
[----:B------:R-:W-:-:S03]  /*1f80*/  IMAD.MOV.U32 R17, RZ, RZ, 0x437c0000 ;  /* 0x437c0000ff117424 */ /* 0x000fc600078e00ff */
[----:B------:R-:W-:-:S04]  /*1f90*/  FFMA.SAT R10, R9, R14, 0.5 ;  /* 0x3f000000090a7423 */ /* 0x000fc8000000200e */
[----:B------:R-:W-:-:S04]  /*1fa0*/  FFMA.RM R10, R10, R17, 12582913 ;  /* 0x4b4000010a0a7423 */ /* 0x000fc80000004011 */
[C---:B------:R-:W-:Y:S01]  /*1fb0*/  FADD R14, R10.reuse, -12583039 ;  /* 0xcb40007f0a0e7421 */ /* 0x040fe20000000000 */
[----:B------:R-:W-:-:S03]  /*1fc0*/  SHF.L.U32 R10, R10, 0x17, RZ ;  /* 0x000000170a0a7819 */ /* 0x000fc600000006ff */
[----:B------:R-:W-:-:S04]  /*1fd0*/  FFMA R14, R9, 1.4426950216293334961, -R14 ;  /* 0x3fb8aa3b090e7823 */ /* 0x000fc8000000080e */
[----:B------:R-:W-:-:S04]  /*1fe0*/  FFMA R14, R9, 1.925963033500011079e-08, R14 ;  /* 0x32a57060090e7823 */ /* 0x000fc8000000000e */
[----:B------:R-:W0:Y:S02]  /*1ff0*/  MUFU.EX2 R9, R14 ;  /* 0x0000000e00097308 */ /* 0x000e240000000800 */
[----:B0-----:R-:W-:-:S04]  /*2000*/  FMUL R9, R10, R9 ;  /* 0x000000090a097220 */ /* 0x001fc80000400000 */
[----:B------:R-:W-:-:S07]  /*2010*/  FMUL R9, R9, R4 ;  /* 0x0000000409097220 */ /* 0x000fce0000400000 */
.L_x_25:
[----:B------:R-:W-:Y:S04]  /*2020*/  BSSY.RECONVERGENT B0, `(.L_x_26) ;  /* 0x000000d000007945 */ /* 0x000fe80003800200 */
[----:B------:R-:W-:Y:S05]  /*2030*/  @P6 BRA `(.L_x_27) ;  /* 0x00000000002c6947 */ /* 0x000fea0003800000 */
[----:B------:R-:W-:Y:S01]  /*2040*/  MOV R15, 0x3bbb989d ;  /* 0x3bbb989d000f7802 */ /* 0x000fe20000000f00 */
        /* <DEDUP_REMOVED lines=8> */
[----:B------:R-:W1:Y:S02]  /*20d0*/  MUFU.EX2 R15, R4 ;  /* 0x00000004000f7308 */ /* 0x000e640000000800 */
[----:B-1----:R-:W-:-:S07]  /*20e0*/  FMUL R15, R10, R15 ;  /* 0x0000000f0a0f7220 */ /* 0x002fce0000400000 */
.L_x_27:
[----:B------:R-:W-:Y:S05]  /*20f0*/  BSYNC.RECONVERGENT B0 ;  /* 0x0000000000007941 */ /* 0x000fea0003800200 */
.L_x_26:
[----:B------:R-:W-:-:S05]  /*2100*/  MOV R18, R15 ;  /* 0x0000000f00127202 */ /* 0x000fca0000000f00 */
[----:B------:R-:W2:Y:S02]  /*2110*/  SHFL.DOWN PT, R4, R18, 0x10, 0x1f ;  /* 0x0a001f0012047f89 */ /* 0x000ea400000e0000 */
[----:B--2---:R-:W-:-:S05]  /*2120*/  FADD R4, R4, R18 ;  /* 0x0000001204047221 */ /* 0x004fca0000000000 */
[----:B------:R-:W-:-:S05]  /*2130*/  FSEL R4, R4, R18, !P4 ;  /* 0x0000001204047208 */ /* 0x000fca0006000000 */
        /* <DEDUP_REMOVED lines=9> */
[----:B0-----:R-:W0:Y:S02]  /*21d0*/  SHFL.DOWN PT, R14, R17, 0x1, 0x1f ;  /* 0x08201f00110e7f89 */ /* 0x001e2400000e0000 */
[----:B0-----:R-:W-:-:S04]  /*21e0*/  @!P0 FADD R18, R17, R14 ;  /* 0x0000000e11128221 */ /* 0x001fc80000000000 */
[----:B------:R-:W-:-:S06]  /*21f0*/  FADD R4, R18, R9 ;  /* 0x0000000912047221 */ /* 0x000fcc0000000000 */
[----:B------:R-:W0:Y:S01]  /*2200*/  SHFL.IDX PT, R4, R4, RZ, 0x1f ;  /* 0x00001fff04047589 */ /* 0x000e2200000e0000 */
[----:B------:R-:W-:Y:S05]  /*2210*/  @P6 BRA `(.L_x_28) ;  /* 0x0000001400486947 */ /* 0x000fea0003800000 */
[----:B------:R-:W-:Y:S02]  /*2220*/  HFMA2 R10, -RZ, RZ, 3.7421875, 0 ;  /* 0x437c0000ff0a7431 */ /* 0x000fe400000001ff */
[----:B------:R-:W-:Y:S02]  /*2230*/  IMAD.MOV.U32 R15, RZ, RZ, 0x3bbb989d ;  /* 0x3bbb989dff0f7424 */ /* 0x000fe400078e00ff */
[----:B-1----:R-:W-:Y:S01]  /*2240*/  FADD R12, -R5, R12 ;  /* 0x0000000c050c7221 */ /* 0x002fe20000000100 */
[----:B0-----:R-:W0:Y:S01]  /*2250*/  MUFU.RCP R17, R4 ;  /* 0x0000000400117308 */ /* 0x001e220000001000 */
[----:B------:R-:W-:Y:S01]  /*2260*/  BSSY.RECONVERGENT B0, `(.L_x_29) ;  /* 0x0000014000007945 */ /* 0x000fe20003800200 */
[----:B------:R-:W-:Y:S01]  /*2270*/  ISETP.GE.AND P2, PT, R13, 0x1, PT ;  /* 0x000000010d00780c */ /* 0x000fe20003f46270 */
[----:B------:R-:W-:-:S04]  /*2280*/  FFMA.SAT R15, R12, R15, 0.5 ;  /* 0x3f0000000c0f7423 */ /* 0x000fc8000000200f */
[----:B------:R-:W-:-:S04]  /*2290*/  FFMA.RM R10, R15, R10, 12582913 ;  /* 0x4b4000010f0a7423 */ /* 0x000fc8000000400a */
[----:B------:R-:W-:-:S04]  /*22a0*/  FADD R15, R10, -12583039 ;  /* 0xcb40007f0a0f7421 */ /* 0x000fc80000000000 */
[----:B------:R-:W-:-:S04]  /*22b0*/  FFMA R15, R12, 1.4426950216293334961, -R15 ;  /* 0x3fb8aa3b0c0f7823 */ /* 0x000fc8000000080f */
[----:B------:R-:W-:Y:S01]  /*22c0*/  FFMA R14, R12, 1.925963033500011079e-08, R15 ;  /* 0x32a570600c0e7823 */ /* 0x000fe2000000000f */
[----:B------:R-:W-:Y:S01]  /*22d0*/  SHF.L.U32 R15, R10, 0x17, RZ ;  /* 0x000000170a0f7819 */ /* 0x000fe200000006ff */
[----:B0-----:R-:W-:-:S04]  /*22e0*/  FFMA R10, -R4, R17, 1 ;  /* 0x3f800000040a7423 */ /* 0x001fc80000000111 */
[----:B------:R-:W0:Y:S01]  /*22f0*/  MUFU.EX2 R14, R14 ;  /* 0x0000000e000e7308 */ /* 0x000e220000000800 */
[----:B------:R-:W-:Y:S01]  /*2300*/  FFMA R10, R17, R10, R17 ;  /* 0x0000000a110a7223 */ /* 0x000fe20000000011 */
[----:B0-----:R-:W-:-:S06]  /*2310*/  FMUL R15, R15, R14 ;  /* 0x0000000e0f0f7220 */ /* 0x001fcc0000400000 */
[----:B------:R-:W0:Y:S01]  /*2320*/  FCHK P0, R15, R4 ;  /* 0x000000040f007302 */ /* 0x000e220000000000 */
[----:B------:R-:W-:-:S04]  /*2330*/  FFMA R17, R15, R10, RZ ;  /* 0x0000000a0f117223 */ /* 0x000fc800000000ff */
[----:B------:R-:W-:-:S04]  /*2340*/  FFMA R12, -R4, R17, R15 ;  /* 0x00000011040c7223 */ /* 0x000fc8000000010f */
[----:B------:R-:W-:Y:S01]  /*2350*/  FFMA R10, R10, R12, R17 ;  /* 0x0000000c0a0a7223 */ /* 0x000fe20000000011 */
[----:B0-----:R-:W-:Y:S06]  /*2360*/  @!P0 BRA `(.L_x_30) ;  /* 0x00000000000c8947 */ /* 0x001fec0003800000 */
[----:B------:R-:W-:Y:S01]  /*2370*/  IMAD.MOV.U32 R10, RZ, RZ, R15 ;  /* 0x000000ffff0a7224 */ /* 0x000fe200078e000f */
[----:B------:R-:W-:-:S07]  /*2380*/  MOV R12, 0x23a0 ;  /* 0x000023a0000c7802 */ /* 0x000fce0000000f00 */
[----:B------:R-:W-:Y:S05]  /*2390*/  CALL.REL.NOINC `($__internal_0_$__cuda_sm3x_div_rn_noftz_f32_slowpath) ;  /* 0x0000002000547944 */ /* 0x000fea0003c00000 */
.L_x_30:
[----:B------:R-:W-:Y:S05]  /*23a0*/  BSYNC.RECONVERGENT B0 ;  /* 0x0000000000007941 */ /* 0x000fea0003800200 */
.L_x_29:
[----:B------:R-:W-:Y:S05]  /*23b0*/  @!P2 BRA `(.L_x_28) ;  /* 0x0000001000e0a947 */ /* 0x000fea0003800000 */
[----:B------:R-:W0:Y:S01]  /*23c0*/  LDCU UR5, c[0x0][0x3a4] ;  /* 0x00007480ff0577ac */ /* 0x000e220008000800 */
[----:B------:R-:W-:Y:S01]  /*23d0*/  MOV R18, RZ ;  /* 0x000000ff00127202 */ /* 0x000fe20000000f00 */
[----:B0-----:R-:W-:Y:S02]  /*23e0*/  UISETP.GE.U32.AND UP0, UPT, UR5, 0x10, UPT ;  /* 0x000000100500788c */ /* 0x001fe4000bf06070 */
[----:B------:R-:W-:-:S07]  /*23f0*/  IMAD R11, R11, UR5, RZ ;  /* 0x000000050b0b7c24 */ /* 0x000fce000f8e02ff */
[----:B------:R-:W-:Y:S05]  /*2400*/  BRA.U !UP0, `(.L_x_31) ;  /* 0x00000009082c7547 */ /* 0x000fea000b800000 */
[----:B------:R-:W-:-:S07]  /*2410*/  HFMA2 R12, -RZ, RZ, 0, 0 ;  /* 0x00000000ff0c7431 */ /* 0x000fce00000001ff */
.L_x_64:
[----:B------:R-:W0:Y:S01]  /*2420*/  LDC.64 R18, c[0x0][0x390] ;  /* 0x0000e400ff127b82 */ /* 0x000e220000000a00 */
[----:B------:R-:W-:-:S04]  /*2430*/  IMAD.IADD R13, R11, 0x1, R12 ;  /* 0x000000010b0d7824 */ /* 0x000fc800078e020c */
[----:B0-----:R-:W-:-:S05]  /*2440*/  IMAD.WIDE.U32 R18, R13, 0x4, R18 ;  /* 0x000000040d127825 */ /* 0x001fca00078e0012 */
[----:B------:R-:W2:Y:S01]  /*2450*/  LDG.E.CONSTANT R15, desc[UR10][R18.64] ;  /* 0x0000000a120f7981 */ /* 0x000ea2000c1e9900 */
[----:B------:R-:W-:Y:S01]  /*2460*/  IADD3 R13, PT, PT, R8, R12, RZ ;  /* 0x0000000c080d7210 */ /* 0x000fe20007ffe0ff */
[----:B------:R-:W-:Y:S05]  /*2470*/  YIELD ;  /* 0x0000000000007946 */ /* 0x000fea0003800000 */
[----:B------:R-:W-:Y:S01]  /*2480*/  BSSY.RECONVERGENT B0, `(.L_x_32) ;  /* 0x0000007000007945 */ /* 0x000fe20003800200 */
[----:B------:R-:W-:Y:S01]  /*2490*/  LEA R13, R13, UR6, 0x2 ;  /* 0x000000060d0d7c11 */ /* 0x000fe2000f8e10ff */
[----:B--2---:R-:W-:-:S07]  /*24a0*/  FMUL R17, R15, R10 ;  /* 0x0000000a0f117220 */ /* 0x004fce0000400000 */
.L_x_33:
[----:B------:R-:W0:Y:S02]  /*24b0*/  LDS R14, [R13] ;  /* 0x000000000d0e7984 */ /* 0x000e240000000800 */
[----:B0-----:R-:W-:-:S05]  /*24c0*/  FADD R15, R17, R14 ;  /* 0x0000000e110f7221 */ /* 0x001fca0000000000 */
[----:B------:R-:W0:Y:S02]  /*24d0*/  ATOMS.CAST.SPIN P0, [R13], R14, R15 ;  /* 0x0000000e0d00758d */ /* 0x000e24000180000f */
[----:B0-----:R-:W-:Y:S05]  /*24e0*/  @!P0 BRA `(.L_x_33) ;  /* 0xfffffffc00f08947 */ /* 0x001fea000383ffff */
[----:B------:R-:W-:Y:S05]  /*24f0*/  BSYNC.RECONVERGENT B0 ;  /* 0x0000000000007941 */ /* 0x000fea0003800200 */
.L_x_32:
[----:B------:R-:W2:Y:S01]  /*2500*/  LDG.E.CONSTANT R15, desc[UR10][R18.64+0x4] ;  /* 0x0000040a120f7981 */ /* 0x000ea2000c1e9900 */
[----:B------:R-:W-:Y:S01]  /*2510*/  BSSY.RECONVERGENT B0, `(.L_x_34) ;  /* 0x0000006000007945 */ /* 0x000fe20003800200 */
[----:B--2---:R-:W-:-:S07]  /*2520*/  FMUL R17, R15, R10 ;  /* 0x0000000a0f117220 */ /* 0x004fce0000400000 */
.L_x_35:
[----:B------:R-:W0:Y:S02]  /*2530*/  LDS R14, [R13+0x4] ;  /* 0x000004000d0e7984 */ /* 0x000e240000000800 */
[----:B0-----:R-:W-:-:S05]  /*2540*/  FADD R15, R17, R14 ;  /* 0x0000000e110f7221 */ /* 0x001fca0000000000 */
[----:B------:R-:W0:Y:S02]  /*2550*/  ATOMS.CAST.SPIN P0, [R13+0x4], R14, R15 ;  /* 0x0000040e0d00758d */ /* 0x000e24000180000f */
[----:B0-----:R-:W-:Y:S05]  /*2560*/  @!P0 BRA `(.L_x_35) ;  /* 0xfffffffc00f08947 */ /* 0x001fea000383ffff */
[----:B------:R-:W-:Y:S05]  /*2570*/  BSYNC.RECONVERGENT B0 ;  /* 0x0000000000007941 */ /* 0x000fea0003800200 */
.L_x_34:
[----:B------:R-:W2:Y:S01]  /*2580*/  LDG.E.CONSTANT R15, desc[UR10][R18.64+0x8] ;  /* 0x0000080a120f7981 */ /* 0x000ea2000c1e9900 */
[----:B------:R-:W-:Y:S01]  /*2590*/  BSSY.RECONVERGENT B0, `(.L_x_36) ;  /* 0x0000006000007945 */ /* 0x000fe20003800200 */
[----:B--2---:R-:W-:-:S07]  /*25a0*/  FMUL R17, R15, R10 ;  /* 0x0000000a0f117220 */ /* 0x004fce0000400000 */
.L_x_37:
[----:B------:R-:W0:Y:S02]  /*25b0*/  LDS R14, [R13+0x8] ;  /* 0x000008000d0e7984 */ /* 0x000e240000000800 */
[----:B0-----:R-:W-:-:S05]  /*25c0*/  FADD R15, R17, R14 ;  /* 0x0000000e110f7221 */ /* 0x001fca0000000000 */
[----:B------:R-:W0:Y:S02]  /*25d0*/  ATOMS.CAST.SPIN P0, [R13+0x8], R14, R15 ;  /* 0x0000080e0d00758d */ /* 0x000e24000180000f */
[----:B0-----:R-:W-:Y:S05]  /*25e0*/  @!P0 BRA `(.L_x_37) ;  /* 0xfffffffc00f08947 */ /* 0x001fea000383ffff */
[----:B------:R-:W-:Y:S05]  /*25f0*/  BSYNC.RECONVERGENT B0 ;  /* 0x0000000000007941 */ /* 0x000fea0003800200 */
.L_x_36:
[----:B------:R-:W2:Y:S01]  /*2600*/  LDG.E.CONSTANT R15, desc[UR10][R18.64+0xc] ;  /* 0x00000c0a120f7981 */ /* 0x000ea2000c1e9900 */
[----:B------:R-:W-:Y:S01]  /*2610*/  BSSY.RECONVERGENT B0, `(.L_x_38) ;  /* 0x0000006000007945 */ /* 0x000fe20003800200 */
[----:B--2---:R-:W-:-:S07]  /*2620*/  FMUL R17, R15, R10 ;  /* 0x0000000a0f117220 */ /* 0x004fce0000400000 */
.L_x_39:
[----:B------:R-:W0:Y:S02]  /*2630*/  LDS R14, [R13+0xc] ;  /* 0x00000c000d0e7984 */ /* 0x000e240000000800 */
[----:B0-----:R-:W-:-:S05]  /*2640*/  FADD R15, R17, R14 ;  /* 0x0000000e110f7221 */ /* 0x001fca0000000000 */
[----:B------:R-:W0:Y:S02]  /*2650*/  ATOMS.CAST.SPIN P0, [R13+0xc], R14, R15 ;  /* 0x00000c0e0d00758d */ /* 0x000e24000180000f */
[----:B0-----:R-:W-:Y:S05]  /*2660*/  @!P0 BRA `(.L_x_39) ;  /* 0xfffffffc00f08947 */ /* 0x001fea000383ffff */
[----:B------:R-:W-:Y:S05]  /*2670*/  BSYNC.RECONVERGENT B0 ;  /* 0x0000000000007941 */ /* 0x000fea0003800200 */
.L_x_38:
[----:B------:R-:W2:Y:S01]  /*2680*/  LDG.E.CONSTANT R15, desc[UR10][R18.64+0x10] ;  /* 0x0000100a120f7981 */ /* 0x000ea2000c1e9900 */
[----:B------:R-:W-:Y:S01]  /*2690*/  BSSY.RECONVERGENT B0, `(.L_x_40) ;  /* 0x0000006000007945 */ /* 0x000fe20003800200 */
[----:B--2---:R-:W-:-:S07]  /*26a0*/  FMUL R17, R15, R10 ;  /* 0x0000000a0f117220 */ /* 0x004fce0000400000 */
.L_x_41:
[----:B------:R-:W0:Y:S02]  /*26b0*/  LDS R14, [R13+0x10] ;  /* 0x000010000d0e7984 */ /* 0x000e240000000800 */
[----:B0-----:R-:W-:-:S05]  /*26c0*/  FADD R15, R17, R14 ;  /* 0x0000000e110f7221 */ /* 0x001fca0000000000 */
[----:B------:R-:W0:Y:S02]  /*26d0*/  ATOMS.CAST.SPIN P0, [R13+0x10], R14, R15 ;  /* 0x0000100e0d00758d */ /* 0x000e24000180000f */
[----:B0-----:R-:W-:Y:S05]  /*26e0*/  @!P0 BRA `(.L_x_41) ;  /* 0xfffffffc00f08947 */ /* 0x001fea000383ffff */
[----:B------:R-:W-:Y:S05]  /*26f0*/  BSYNC.RECONVERGENT B0 ;  /* 0x0000000000007941 */ /* 0x000fea0003800200 */
.L_x_40:
[----:B------:R-:W2:Y:S01]  /*2700*/  LDG.E.CONSTANT R15, desc[UR10][R18.64+0x14] ;  /* 0x0000140a120f7981 */ /* 0x000ea2000c1e9900 */
[----:B------:R-:W-:Y:S01]  /*2710*/  BSSY.RECONVERGENT B0, `(.L_x_42) ;  /* 0x0000006000007945 */ /* 0x000fe20003800200 */
[----:B--2---:R-:W-:-:S07]  /*2720*/  FMUL R17, R15, R10 ;  /* 0x0000000a0f117220 */ /* 0x004fce0000400000 */
.L_x_43:
[----:B------:R-:W0:Y:S02]  /*2730*/  LDS R14, [R13+0x14] ;  /* 0x000014000d0e7984 */ /* 0x000e240000000800 */
[----:B0-----:R-:W-:-:S05]  /*2740*/  FADD R15, R17, R14 ;  /* 0x0000000e110f7221 */ /* 0x001fca0000000000 */
[----:B------:R-:W0:Y:S02]  /*2750*/  ATOMS.CAST.SPIN P0, [R13+0x14], R14, R15 ;  /* 0x0000140e0d00758d */ /* 0x000e24000180000f */
[----:B0-----:R-:W-:Y:S05]  /*2760*/  @!P0 BRA `(.L_x_43) ;  /* 0xfffffffc00f08947 */ /* 0x001fea000383ffff */
[----:B------:R-:W-:Y:S05]  /*2770*/  BSYNC.RECONVERGENT B0 ;  /* 0x0000000000007941 */ /* 0x000fea0003800200 */
.L_x_42:
[----:B------:R-:W2:Y:S01]  /*2780*/  LDG.E.CONSTANT R15, desc[UR10][R18.64+0x18] ;  /* 0x0000180a120f7981 */ /* 0x000ea2000c1e9900 */
[----:B------:R-:W-:Y:S01]  /*2790*/  BSSY.RECONVERGENT B0, `(.L_x_44) ;  /* 0x0000006000007945 */ /* 0x000fe20003800200 */
[----:B--2---:R-:W-:-:S07]  /*27a0*/  FMUL R17, R15, R10 ;  /* 0x0000000a0f117220 */ /* 0x004fce0000400000 */
.L_x_45:
[----:B------:R-:W0:Y:S02]  /*27b0*/  LDS R14, [R13+0x18] ;  /* 0x000018000d0e7984 */ /* 0x000e240000000800 */
[----:B0-----:R-:W-:-:S05]  /*27c0*/  FADD R15, R17, R14 ;  /* 0x0000000e110f7221 */ /* 0x001fca0000000000 */
[----:B------:R-:W0:Y:S02]  /*27d0*/  ATOMS.CAST.SPIN P0, [R13+0x18], R14, R15 ;  /* 0x0000180e0d00758d */ /* 0x000e24000180000f */
[----:B0-----:R-:W-:Y:S05]  /*27e0*/  @!P0 BRA `(.L_x_45) ;  /* 0xfffffffc00f08947 */ /* 0x001fea000383ffff */
[----:B------:R-:W-:Y:S05]  /*27f0*/  BSYNC.RECONVERGENT B0 ;  /* 0x0000000000007941 */ /* 0x000fea0003800200 */
.L_x_44:
[----:B------:R-:W2:Y:S01]  /*2800*/  LDG.E.CONSTANT R15, desc[UR10][R18.64+0x1c] ;  /* 0x00001c0a120f7981 */ /* 0x000ea2000c1e9900 */
[----:B------:R-:W-:Y:S01]  /*2810*/  BSSY.RECONVERGENT B0, `(.L_x_46) ;  /* 0x0000006000007945 */ /* 0x000fe20003800200 */
[----:B--2---:R-:W-:-:S07]  /*2820*/  FMUL R17, R15, R10 ;  /* 0x0000000a0f117220 */ /* 0x004fce0000400000 */
.L_x_47:
[----:B------:R-:W0:Y:S02]  /*2830*/  LDS R14, [R13+0x1c] ;  /* 0x00001c000d0e7984 */ /* 0x000e240000000800 */
[----:B0-----:R-:W-:-:S05]  /*2840*/  FADD R15, R17, R14 ;  /* 0x0000000e110f7221 */ /* 0x001fca0000000000 */
[----:B------:R-:W0:Y:S02]  /*2850*/  ATOMS.CAST.SPIN P0, [R13+0x1c], R14, R15 ;  /* 0x00001c0e0d00758d */ /* 0x000e24000180000f */
[----:B0-----:R-:W-:Y:S05]  /*2860*/  @!P0 BRA `(.L_x_47) ;  /* 0xfffffffc00f08947 */ /* 0x001fea000383ffff */
[----:B------:R-:W-:Y:S05]  /*2870*/  BSYNC.RECONVERGENT B0 ;  /* 0x0000000000007941 */ /* 0x000fea0003800200 */
.L_x_46:
[----:B------:R-:W2:Y:S01]  /*2880*/  LDG.E.CONSTANT R15, desc[UR10][R18.64+0x20] ;  /* 0x0000200a120f7981 */ /* 0x000ea2000c1e9900 */
[----:B------:R-:W-:Y:S01]  /*2890*/  BSSY.RECONVERGENT B0, `(.L_x_48) ;  /* 0x0000006000007945 */ /* 0x000fe20003800200 */
[----:B--2---:R-:W-:-:S07]  /*28a0*/  FMUL R17, R15, R10 ;  /* 0x0000000a0f117220 */ /* 0x004fce0000400000 */
.L_x_49:
[----:B------:R-:W0:Y:S02]  /*28b0*/  LDS R14, [R13+0x20] ;  /* 0x000020000d0e7984 */ /* 0x000e240000000800 */
[----:B0-----:R-:W-:-:S05]  /*28c0*/  FADD R15, R17, R14 ;  /* 0x0000000e110f7221 */ /* 0x001fca0000000000 */
[----:B------:R-:W0:Y:S02]  /*28d0*/  ATOMS.CAST.SPIN P0, [R13+0x20], R14, R15 ;  /* 0x0000200e0d00758d */ /* 0x000e24000180000f */
[----:B0-----:R-:W-:Y:S05]  /*28e0*/  @!P0 BRA `(.L_x_49) ;  /* 0xfffffffc00f08947 */ /* 0x001fea000383ffff */
[----:B------:R-:W-:Y:S05]  /*28f0*/  BSYNC.RECONVERGENT B0 ;  /* 0x0000000000007941 */ /* 0x000fea0003800200 */
.L_x_48:
[----:B------:R-:W2:Y:S01]  /*2900*/  LDG.E.CONSTANT R15, desc[UR10][R18.64+0x24] ;  /* 0x0000240a120f7981 */ /* 0x000ea2000c1e9900 */
[----:B------:R-:W-:Y:S01]  /*2910*/  BSSY.RECONVERGENT B0, `(.L_x_50) ;  /* 0x0000006000007945 */ /* 0x000fe20003800200 */
[----:B--2---:R-:W-:-:S07]  /*2920*/  FMUL R17, R15, R10 ;  /* 0x0000000a0f117220 */ /* 0x004fce0000400000 */
.L_x_51:
[----:B------:R-:W0:Y:S02]  /*2930*/  LDS R14, [R13+0x24] ;  /* 0x000024000d0e7984 */ /* 0x000e240000000800 */
[----:B0-----:R-:W-:-:S05]  /*2940*/  FADD R15, R17, R14 ;  /* 0x0000000e110f7221 */ /* 0x001fca0000000000 */
[----:B------:R-:W0:Y:S02]  /*2950*/  ATOMS.CAST.SPIN P0, [R13+0x24], R14, R15 ;  /* 0x0000240e0d00758d */ /* 0x000e24000180000f */
[----:B0-----:R-:W-:Y:S05]  /*2960*/  @!P0 BRA `(.L_x_51) ;  /* 0xfffffffc00f08947 */ /* 0x001fea000383ffff */
[----:B------:R-:W-:Y:S05]  /*2970*/  BSYNC.RECONVERGENT B0 ;  /* 0x0000000000007941 */ /* 0x000fea0003800200 */
.L_x_50:
[----:B------:R-:W2:Y:S01]  /*2980*/  LDG.E.CONSTANT R15, desc[UR10][R18.64+0x28] ;  /* 0x0000280a120f7981 */ /* 0x000ea2000c1e9900 */
[----:B------:R-:W-:Y:S01]  /*2990*/  BSSY.RECONVERGENT B0, `(.L_x_52) ;  /* 0x0000006000007945 */ /* 0x000fe20003800200 */
[----:B--2---:R-:W-:-:S07]  /*29a0*/  FMUL R17, R15, R10 ;  /* 0x0000000a0f117220 */ /* 0x004fce0000400000 */
.L_x_53:
[----:B------:R-:W0:Y:S02]  /*29b0*/  LDS R14, [R13+0x28] ;  /* 0x000028000d0e7984 */ /* 0x000e240000000800 */
[----:B0-----:R-:W-:-:S05]  /*29c0*/  FADD R15, R17, R14 ;  /* 0x0000000e110f7221 */ /* 0x001fca0000000000 */
[----:B------:R-:W0:Y:S02]  /*29d0*/  ATOMS.CAST.SPIN P0, [R13+0x28], R14, R15 ;  /* 0x0000280e0d00758d */ /* 0x000e24000180000f */
[----:B0-----:R-:W-:Y:S05]  /*29e0*/  @!P0 BRA `(.L_x_53) ;  /* 0xfffffffc00f08947 */ /* 0x001fea000383ffff */
[----:B------:R-:W-:Y:S05]  /*29f0*/  BSYNC.RECONVERGENT B0 ;  /* 0x0000000000007941 */ /* 0x000fea0003800200 */
.L_x_52:
[----:B------:R-:W2:Y:S01]  /*2a00*/  LDG.E.CONSTANT R15, desc[UR10][R18.64+0x2c] ;  /* 0x00002c0a120f7981 */ /* 0x000ea2000c1e9900 */
[----:B------:R-:W-:Y:S01]  /*2a10*/  BSSY.RECONVERGENT B0, `(.L_x_54) ;  /* 0x0000006000007945 */ /* 0x000fe20003800200 */
[----:B--2---:R-:W-:-:S07]  /*2a20*/  FMUL R17, R15, R10 ;  /* 0x0000000a0f117220 */ /* 0x004fce0000400000 */
.L_x_55:
[----:B------:R-:W0:Y:S02]  /*2a30*/  LDS R14, [R13+0x2c] ;  /* 0x00002c000d0e7984 */ /* 0x000e240000000800 */
[----:B0-----:R-:W-:-:S05]  /*2a40*/  FADD R15, R17, R14 ;  /* 0x0000000e110f7221 */ /* 0x001fca0000000000 */
[----:B------:R-:W0:Y:S02]  /*2a50*/  ATOMS.CAST.SPIN P0, [R13+0x2c], R14, R15 ;  /* 0x00002c0e0d00758d */ /* 0x000e24000180000f */
[----:B0-----:R-:W-:Y:S05]  /*2a60*/  @!P0 BRA `(.L_x_55) ;  /* 0xfffffffc00f08947 */ /* 0x001fea000383ffff */
[----:B------:R-:W-:Y:S05]  /*2a70*/  BSYNC.RECONVERGENT B0 ;  /* 0x0000000000007941 */ /* 0x000fea0003800200 */
.L_x_54:
[----:B------:R-:W2:Y:S01]  /*2a80*/  LDG.E.CONSTANT R15, desc[UR10][R18.64+0x30] ;  /* 0x0000300a120f7981 */ /* 0x000ea2000c1e9900 */
[----:B------:R-:W-:Y:S01]  /*2a90*/  BSSY.RECONVERGENT B0, `(.L_x_56) ;  /* 0x0000006000007945 */ /* 0x000fe20003800200 */
[----:B--2---:R-:W-:-:S07]  /*2aa0*/  FMUL R17, R15, R10 ;  /* 0x0000000a0f117220 */ /* 0x004fce0000400000 */
.L_x_57:
[----:B------:R-:W0:Y:S02]  /*2ab0*/  LDS R14, [R13+0x30] ;  /* 0x000030000d0e7984 */ /* 0x000e240000000800 */
[----:B0-----:R-:W-:-:S05]  /*2ac0*/  FADD R15, R17, R14 ;  /* 0x0000000e110f7221 */ /* 0x001fca0000000000 */
[----:B------:R-:W0:Y:S02]  /*2ad0*/  ATOMS.CAST.SPIN P0, [R13+0x30], R14, R15 ;  /* 0x0000300e0d00758d */ /* 0x000e24000180000f */
[----:B0-----:R-:W-:Y:S05]  /*2ae0*/  @!P0 BRA `(.L_x_57) ;  /* 0xfffffffc00f08947 */ /* 0x001fea000383ffff */
[----:B------:R-:W-:Y:S05]  /*2af0*/  BSYNC.RECONVERGENT B0 ;  /* 0x0000000000007941 */ /* 0x000fea0003800200 */
.L_x_56:
[----:B------:R-:W2:Y:S01]  /*2b00*/  LDG.E.CONSTANT R15, desc[UR10][R18.64+0x34] ;  /* 0x0000340a120f7981 */ /* 0x000ea2000c1e9900 */
[----:B------:R-:W-:Y:S01]  /*2b10*/  BSSY.RECONVERGENT B0, `(.L_x_58) ;  /* 0x0000006000007945 */ /* 0x000fe20003800200 */
[----:B--2---:R-:W-:-:S07]  /*2b20*/  FMUL R17, R15, R10 ;  /* 0x0000000a0f117220 */ /* 0x004fce0000400000 */
.L_x_59:
[----:B------:R-:W0:Y:S02]  /*2b30*/  LDS R14, [R13+0x34] ;  /* 0x000034000d0e7984 */ /* 0x000e240000000800 */
[----:B0-----:R-:W-:-:S05]  /*2b40*/  FADD R15, R17, R14 ;  /* 0x0000000e110f7221 */ /* 0x001fca0000000000 */
[----:B------:R-:W0:Y:S02]  /*2b50*/  ATOMS.CAST.SPIN P0, [R13+0x34], R14, R15 ;  /* 0x0000340e0d00758d */ /* 0x000e24000180000f */
[----:B0-----:R-:W-:Y:S05]  /*2b60*/  @!P0 BRA `(.L_x_59) ;  /* 0xfffffffc00f08947 */ /* 0x001fea000383ffff */
[----:B------:R-:W-:Y:S05]  /*2b70*/  BSYNC.RECONVERGENT B0 ;  /* 0x0000000000007941 */ /* 0x000fea0003800200 */
.L_x_58:
[----:B------:R-:W2:Y:S01]  /*2b80*/  LDG.E.CONSTANT R15, desc[UR10][R18.64+0x38] ;  /* 0x0000380a120f7981 */ /* 0x000ea2000c1e9900 */
[----:B------:R-:W-:Y:S01]  /*2b90*/  BSSY.RECONVERGENT B0, `(.L_x_60) ;  /* 0x0000006000007945 */ /* 0x000fe20003800200 */
[----:B--2---:R-:W-:-:S07]  /*2ba0*/  FMUL R17, R15, R10 ;  /* 0x0000000a0f117220 */ /* 0x004fce0000400000 */
.L_x_61:
[----:B------:R-:W0:Y:S02]  /*2bb0*/  LDS R14, [R13+0x38] ;  /* 0x000038000d0e7984 */ /* 0x000e240000000800 */
[----:B0-----:R-:W-:-:S05]  /*2bc0*/  FADD R15, R17, R14 ;  /* 0x0000000e110f7221 */ /* 0x001fca0000000000 */
[----:B------:R-:W0:Y:S02]  /*2bd0*/  ATOMS.CAST.SPIN P0, [R13+0x38], R14, R15 ;  /* 0x0000380e0d00758d */ /* 0x000e24000180000f */
[----:B0-----:R-:W-:Y:S05]  /*2be0*/  @!P0 BRA `(.L_x_61) ;  /* 0xfffffffc00f08947 */ /* 0x001fea000383ffff */
[----:B------:R-:W-:Y:S05]  /*2bf0*/  BSYNC.RECONVERGENT B0 ;  /* 0x0000000000007941 */ /* 0x000fea0003800200 */
.L_x_60:
[----:B------:R-:W2:Y:S01]  /*2c00*/  LDG.E.CONSTANT R19, desc[UR10][R18.64+0x3c] ;  /* 0x00003c0a12137981 */ /* 0x000ea2000c1e9900 */
[----:B------:R-:W-:Y:S01]  /*2c10*/  BSSY.RECONVERGENT B0, `(.L_x_62) ;  /* 0x0000006000007945 */ /* 0x000fe20003800200 */
[----:B--2---:R-:W-:-:S07]  /*2c20*/  FMUL R17, R19, R10 ;  /* 0x0000000a13117220 */ /* 0x004fce0000400000 */
.L_x_63:
[----:B------:R-:W0:Y:S02]  /*2c30*/  LDS R14, [R13+0x3c] ;  /* 0x00003c000d0e7984 */ /* 0x000e240000000800 */
[----:B0-----:R-:W-:-:S05]  /*2c40*/  FADD R15, R17, R14 ;  /* 0x0000000e110f7221 */ /* 0x001fca0000000000 */
[----:B------:R-:W0:Y:S02]  /*2c50*/  ATOMS.CAST.SPIN P0, [R13+0x3c], R14, R15 ;  /* 0x00003c0e0d00758d */ /* 0x000e24000180000f */
[----:B0-----:R-:W-:Y:S05]  /*2c60*/  @!P0 BRA `(.L_x_63) ;  /* 0xfffffffc00f08947 */ /* 0x001fea000383ffff */
[----:B------:R-:W-:Y:S05]  /*2c70*/  BSYNC.RECONVERGENT B0 ;  /* 0x0000000000007941 */ /* 0x000fea0003800200 */
.L_x_62:
[----:B------:R-:W-:-:S04]  /*2c80*/  IADD3 R12, PT, PT, R12, 0x10, RZ ;  /* 0x000000100c0c7810 */ /* 0x000fc80007ffe0ff */
[----:B------:R-:W-:-:S13]  /*2c90*/  ISETP.NE.AND P0, PT, R12, UR8, PT ;  /* 0x000000080c007c0c */ /* 0x000fda000bf05270 */
[----:B------:R-:W-:Y:S05]  /*2ca0*/  @P0 BRA `(.L_x_64) ;  /* 0xfffffff400dc0947 */ /* 0x000fea000383ffff */
[----:B------:R-:W-:-:S07]  /*2cb0*/  IMAD.U32 R18, RZ, RZ, UR8 ;  /* 0x00000008ff127e24 */ /* 0x000fce000f8e00ff */
.L_x_31:
[----:B------:R-:W-:-:S09]  /*2cc0*/  UISETP.NE.AND UP0, UPT, UR12, URZ, UPT ;  /* 0x000000ff0c00728c */ /* 0x000fd2000bf05270 */
[----:B------:R-:W-:Y:S05]  /*2cd0*/  BRA.U !UP0, `(.L_x_28) ;  /* 0x0000000908987547 */ /* 0x000fea000b800000 */
[----:B------:R-:W-:-:S04]  /*2ce0*/  UIADD3 UR5, UPT, UPT, UR12, -0x1, URZ ;  /* 0xffffffff0c057890 */ /* 0x000fc8000fffe0ff */
[----:B------:R-:W-:-:S09]  /*2cf0*/  UISETP.GE.U32.AND UP0, UPT, UR5, 0x7, UPT ;  /* 0x000000070500788c */ /* 0x000fd2000bf06070 */
[----:B------:R-:W-:Y:S05]  /*2d00*/  BRA.U !UP0, `(.L_x_65) ;  /* 0x00000005082c7547 */ /* 0x000fea000b800000 */
[----:B------:R-:W0:Y:S01]  /*2d10*/  LDC.64 R12, c[0x0][0x390] ;  /* 0x0000e400ff0c7b82 */ /* 0x000e220000000a00 */
[----:B------:R-:W-:-:S05]  /*2d20*/  IADD3 R15, PT, PT, R11, R18, RZ ;  /* 0x000000120b0f7210 */ /* 0x000fca0007ffe0ff */
[----:B0-----:R-:W-:-:S06]  /*2d30*/  IMAD.WIDE.U32 R14, R15, 0x4, R12 ;  /* 0x000000040f0e7825 */ /* 0x001fcc00078e000c */
[----:B------:R-:W2:Y:S01]  /*2d40*/  LDG.E.CONSTANT R15, desc[UR10][R14.64] ;  /* 0x0000000a0e0f7981 */ /* 0x000ea2000c1e9900 */
[----:B------:R-:W-:Y:S01]  /*2d50*/  IADD3 R12, PT, PT, R8, R18, RZ ;  /* 0x00000012080c7210 */ /* 0x000fe20007ffe0ff */
[----:B------:R-:W-:Y:S03]  /*2d60*/  BSSY.RECONVERGENT B0, `(.L_x_66) ;  /* 0x0000007000007945 */ /* 0x000fe60003800200 */
[----:B------:R-:W-:Y:S01]  /*2d70*/  LEA R12, R12, UR6, 0x2 ;  /* 0x000000060c0c7c11 */ /* 0x000fe2000f8e10ff */
[----:B--2---:R-:W-:-:S07]  /*2d80*/  FMUL R13, R15, R10 ;  /* 0x0000000a0f0d7220 */ /* 0x004fce0000400000 */
.L_x_67:
[----:B------:R-:W0:Y:S02]  /*2d90*/  LDS R14, [R12] ;  /* 0x000000000c0e7984 */ /* 0x000e240000000800 */
[----:B0-----:R-:W-:-:S05]  /*2da0*/  FADD R15, R13, R14 ;  /* 0x0000000e0d0f7221 */ /* 0x001fca0000000000 */
[----:B------:R-:W0:Y:S02]  /*2db0*/  ATOMS.CAST.SPIN P0, [R12], R14, R15 ;  /* 0x0000000e0c00758d */ /* 0x000e24000180000f */
[----:B0-----:R-:W-:Y:S05]  /*2dc0*/  @!P0 BRA `(.L_x_67) ;  /* 0xfffffffc00f08947 */ /* 0x001fea000383ffff */
[----:B------:R-:W-:Y:S05]  /*2dd0*/  BSYNC.RECONVERGENT B0 ;  /* 0x0000000000007941 */ /* 0x000fea0003800200 */
.L_x_66:
[----:B------:R-:W0:Y:S01]  /*2de0*/  LDCU.64 UR16, c[0x0][0x390] ;  /* 0x00007200ff1077ac */ /* 0x000e220008000a00 */
[----:B------:R-:W-:-:S05]  /*2df0*/  IADD3 R13, P0, PT, R11, R18, RZ ;  /* 0x000000120b0d7210 */ /* 0x000fca0007f1e0ff */
[----:B------:R-:W-:Y:S01]  /*2e00*/  IMAD.X R14, RZ, RZ, RZ, P0 ;  /* 0x000000ffff0e7224 */ /* 0x000fe200000e06ff */
[----:B0-----:R-:W-:-:S04]  /*2e10*/  LEA R20, P0, R13, UR16, 0x2 ;  /* 0x000000100d147c11 */ /* 0x001fc8000f8010ff */
[----:B------:R-:W-:-:S05]  /*2e20*/  LEA.HI.X R21, R13, UR17, R14, 0x2, P0 ;  /* 0x000000110d157c11 */ /* 0x000fca00080f140e */
[----:B------:R-:W2:Y:S01]  /*2e30*/  LDG.E.CONSTANT R13, desc[UR10][R20.64+0x4] ;  /* 0x0000040a140d7981 */ /* 0x000ea2000c1e9900 */
[----:B------:R-:W-:Y:S01]  /*2e40*/  BSSY.RECONVERGENT B0, `(.L_x_68) ;  /* 0x0000006000007945 */ /* 0x000fe20003800200 */
[----:B--2---:R-:W-:-:S07]  /*2e50*/  FMUL R13, R13, R10 ;  /* 0x0000000a0d0d7220 */ /* 0x004fce0000400000 */
.L_x_69:
[----:B------:R-:W0:Y:S02]  /*2e60*/  LDS R14, [R12+0x4] ;  /* 0x000004000c0e7984 */ /* 0x000e240000000800 */
[----:B0-----:R-:W-:-:S05]  /*2e70*/  FADD R15, R13, R14 ;  /* 0x0000000e0d0f7221 */ /* 0x001fca0000000000 */
[----:B------:R-:W0:Y:S02]  /*2e80*/  ATOMS.CAST.SPIN P0, [R12+0x4], R14, R15 ;  /* 0x0000040e0c00758d */ /* 0x000e24000180000f */
[----:B0-----:R-:W-:Y:S05]  /*2e90*/  @!P0 BRA `(.L_x_69) ;  /* 0xfffffffc00f08947 */ /* 0x001fea000383ffff */
[----:B------:R-:W-:Y:S05]  /*2ea0*/  BSYNC.RECONVERGENT B0 ;  /* 0x0000000000007941 */ /* 0x000fea0003800200 */
.L_x_68:
[----:B------:R-:W2:Y:S01]  /*2eb0*/  LDG.E.CONSTANT R13, desc[UR10][R20.64+0x8] ;  /* 0x0000080a140d7981 */ /* 0x000ea2000c1e9900 */
[----:B------:R-:W-:Y:S01]  /*2ec0*/  BSSY.RECONVERGENT B0, `(.L_x_70) ;  /* 0x0000006000007945 */ /* 0x000fe20003800200 */
[----:B--2---:R-:W-:-:S07]  /*2ed0*/  FMUL R13, R13, R10 ;  /* 0x0000000a0d0d7220 */ /* 0x004fce0000400000 */
.L_x_71:
[----:B------:R-:W0:Y:S02]  /*2ee0*/  LDS R14, [R12+0x8] ;  /* 0x000008000c0e7984 */ /* 0x000e240000000800 */
[----:B0-----:R-:W-:-:S05]  /*2ef0*/  FADD R15, R13, R14 ;  /* 0x0000000e0d0f7221 */ /* 0x001fca0000000000 */
[----:B------:R-:W0:Y:S02]  /*2f00*/  ATOMS.CAST.SPIN P0, [R12+0x8], R14, R15 ;  /* 0x0000080e0c00758d */ /* 0x000e24000180000f */
[----:B0-----:R-:W-:Y:S05]  /*2f10*/  @!P0 BRA `(.L_x_71) ;  /* 0xfffffffc00f08947 */ /* 0x001fea000383ffff */
[----:B------:R-:W-:Y:S05]  /*2f20*/  BSYNC.RECONVERGENT B0 ;  /* 0x0000000000007941 */ /* 0x000fea0003800200 */
.L_x_70:
[----:B------:R-:W2:Y:S01]  /*2f30*/  LDG.E.CONSTANT R13, desc[UR10][R20.64+0xc] ;  /* 0x00000c0a140d7981 */ /* 0x000ea2000c1e9900 */
[----:B------:R-:W-:Y:S01]  /*2f40*/  BSSY.RECONVERGENT B0, `(.L_x_72) ;  /* 0x0000006000007945 */ /* 0x000fe20003800200 */
[----:B--2---:R-:W-:-:S07]  /*2f50*/  FMUL R13, R13, R10 ;  /* 0x0000000a0d0d7220 */ /* 0x004fce0000400000 */
.L_x_73:
[----:B------:R-:W0:Y:S02]  /*2f60*/  LDS R14, [R12+0xc] ;  /* 0x00000c000c0e7984 */ /* 0x000e240000000800 */
[----:B0-----:R-:W-:-:S05]  /*2f70*/  FADD R15, R13, R14 ;  /* 0x0000000e0d0f7221 */ /* 0x001fca0000000000 */
[----:B------:R-:W0:Y:S02]  /*2f80*/  ATOMS.CAST.SPIN P0, [R12+0xc], R14, R15 ;  /* 0x00000c0e0c00758d */ /* 0x000e24000180000f */
[----:B0-----:R-:W-:Y:S05]  /*2f90*/  @!P0 BRA `(.L_x_73) ;  /* 0xfffffffc00f08947 */ /* 0x001fea000383ffff */
[----:B------:R-:W-:Y:S05]  /*2fa0*/  BSYNC.RECONVERGENT B0 ;  /* 0x0000000000007941 */ /* 0x000fea0003800200 */
.L_x_72:
[----:B------:R-:W2:Y:S01]  /*2fb0*/  LDG.E.CONSTANT R13, desc[UR10][R20.64+0x10] ;  /* 0x0000100a140d7981 */ /* 0x000ea2000c1e9900 */
[----:B------:R-:W-:Y:S01]  /*2fc0*/  BSSY.RECONVERGENT B0, `(.L_x_74) ;  /* 0x0000006000007945 */ /* 0x000fe20003800200 */
[----:B--2---:R-:W-:-:S07]  /*2fd0*/  FMUL R13, R13, R10 ;  /* 0x0000000a0d0d7220 */ /* 0x004fce0000400000 */
.L_x_75:
[----:B------:R-:W0:Y:S02]  /*2fe0*/  LDS R14, [R12+0x10] ;  /* 0x000010000c0e7984 */ /* 0x000e240000000800 */
[----:B0-----:R-:W-:-:S05]  /*2ff0*/  FADD R15, R13, R14 ;  /* 0x0000000e0d0f7221 */ /* 0x001fca0000000000 */
[----:B------:R-:W0:Y:S02]  /*3000*/  ATOMS.CAST.SPIN P0, [R12+0x10], R14, R15 ;  /* 0x0000100e0c00758d */ /* 0x000e24000180000f */
[----:B0-----:R-:W-:Y:S05]  /*3010*/  @!P0 BRA `(.L_x_75) ;  /* 0xfffffffc00f08947 */ /* 0x001fea000383ffff */
[----:B------:R-:W-:Y:S05]  /*3020*/  BSYNC.RECONVERGENT B0 ;  /* 0x0000000000007941 */ /* 0x000fea0003800200 */
.L_x_74:
[----:B------:R-:W2:Y:S01]  /*3030*/  LDG.E.CONSTANT R13, desc[UR10][R20.64+0x14] ;  /* 0x0000140a140d7981 */ /* 0x000ea2000c1e9900 */
[----:B------:R-:W-:Y:S01]  /*3040*/  BSSY.RECONVERGENT B0, `(.L_x_76) ;  /* 0x0000006000007945 */ /* 0x000fe20003800200 */
[----:B--2---:R-:W-:-:S07]  /*3050*/  FMUL R13, R13, R10 ;  /* 0x0000000a0d0d7220 */ /* 0x004fce0000400000 */
.L_x_77:
[----:B------:R-:W0:Y:S02]  /*3060*/  LDS R14, [R12+0x14] ;  /* 0x000014000c0e7984 */ /* 0x000e240000000800 */
[----:B0-----:R-:W-:-:S05]  /*3070*/  FADD R15, R13, R14 ;  /* 0x0000000e0d0f7221 */ /* 0x001fca0000000000 */
[----:B------:R-:W0:Y:S02]  /*3080*/  ATOMS.CAST.SPIN P0, [R12+0x14], R14, R15 ;  /* 0x0000140e0c00758d */ /* 0x000e24000180000f */
[----:B0-----:R-:W-:Y:S05]  /*3090*/  @!P0 BRA `(.L_x_77) ;  /* 0xfffffffc00f08947 */ /* 0x001fea000383ffff */
[----:B------:R-:W-:Y:S05]  /*30a0*/  BSYNC.RECONVERGENT B0 ;  /* 0x0000000000007941 */ /* 0x000fea0003800200 */
.L_x_76:
[----:B------:R-:W2:Y:S01]  /*30b0*/  LDG.E.CONSTANT R13, desc[UR10][R20.64+0x18] ;  /* 0x0000180a140d7981 */ /* 0x000ea2000c1e9900 */
[----:B------:R-:W-:Y:S01]  /*30c0*/  BSSY.RECONVERGENT B0, `(.L_x_78) ;  /* 0x0000006000007945 */ /* 0x000fe20003800200 */
[----:B--2---:R-:W-:-:S07]  /*30d0*/  FMUL R13, R13, R10 ;  /* 0x0000000a0d0d7220 */ /* 0x004fce0000400000 */
.L_x_79:
[----:B------:R-:W0:Y:S02]  /*30e0*/  LDS R14, [R12+0x18] ;  /* 0x000018000c0e7984 */ /* 0x000e240000000800 */
[----:B0-----:R-:W-:-:S05]  /*30f0*/  FADD R15, R13, R14 ;  /* 0x0000000e0d0f7221 */ /* 0x001fca0000000000 */
[----:B------:R-:W0:Y:S02]  /*3100*/  ATOMS.CAST.SPIN P0, [R12+0x18], R14, R15 ;  /* 0x0000180e0c00758d */ /* 0x000e24000180000f */
[----:B0-----:R-:W-:Y:S05]  /*3110*/  @!P0 BRA `(.L_x_79) ;  /* 0xfffffffc00f08947 */ /* 0x001fea000383ffff */
[----:B------:R-:W-:Y:S05]  /*3120*/  BSYNC.RECONVERGENT B0 ;  /* 0x0000000000007941 */ /* 0x000fea0003800200 */
.L_x_78:
[----:B------:R-:W2:Y:S01]  /*3130*/  LDG.E.CONSTANT R21, desc[UR10][R20.64+0x1c] ;  /* 0x00001c0a14157981 */ /* 0x000ea2000c1e9900 */
[----:B------:R-:W-:Y:S01]  /*3140*/  BSSY.RECONVERGENT B0, `(.L_x_80) ;  /* 0x0000006000007945 */ /* 0x000fe20003800200 */
[----:B--2---:R-:W-:-:S07]  /*3150*/  FMUL R13, R21, R10 ;  /* 0x0000000a150d7220 */ /* 0x004fce0000400000 */
.L_x_81:
[----:B------:R-:W0:Y:S02]  /*3160*/  LDS R14, [R12+0x1c] ;  /* 0x00001c000c0e7984 */ /* 0x000e240000000800 */
[----:B0-----:R-:W-:-:S05]  /*3170*/  FADD R15, R13, R14 ;  /* 0x0000000e0d0f7221 */ /* 0x001fca0000000000 */
[----:B------:R-:W0:Y:S02]  /*3180*/  ATOMS.CAST.SPIN P0, [R12+0x1c], R14, R15 ;  /* 0x00001c0e0c00758d */ /* 0x000e24000180000f */
[----:B0-----:R-:W-:Y:S05]  /*3190*/  @!P0 BRA `(.L_x_81) ;  /* 0xfffffffc00f08947 */ /* 0x001fea000383ffff */
[----:B------:R-:W-:Y:S05]  /*31a0*/  BSYNC.RECONVERGENT B0 ;  /* 0x0000000000007941 */ /* 0x000fea0003800200 */
.L_x_80:
[----:B------:R-:W-:-:S07]  /*31b0*/  IADD3 R18, PT, PT, R18, 0x8, RZ ;  /* 0x0000000812127810 */ /* 0x000fce0007ffe0ff */
.L_x_65:
        /* <DEDUP_REMOVED lines=9> */
[----:B------:R-:W-:Y:S01]  /*3250*/  IMAD.IADD R17, R8, 0x1, R18 ;  /* 0x0000000108117824 */ /* 0x000fe200078e0212 */
[----:B------:R-:W-:Y:S04]  /*3260*/  BSSY.RECONVERGENT B0, `(.L_x_83) ;  /* 0x0000007000007945 */ /* 0x000fe80003800200 */
[----:B------:R-:W-:Y:S01]  /*3270*/  LEA R17, R17, UR6, 0x2 ;  /* 0x0000000611117c11 */ /* 0x000fe2000f8e10ff */
[----:B--2---:R-:W-:-:S07]  /*3280*/  FMUL R15, R13, R10 ;  /* 0x0000000a0d0f7220 */ /* 0x004fce0000400000 */
.L_x_84:
[----:B------:R-:W0:Y:S02]  /*3290*/  LDS R12, [R17] ;  /* 0x00000000110c7984 */ /* 0x000e240000000800 */
[----:B0-----:R-:W-:-:S05]  /*32a0*/  FADD R13, R15, R12 ;  /* 0x0000000c0f0d7221 */ /* 0x001fca0000000000 */
[----:B------:R-:W0:Y:S02]  /*32b0*/  ATOMS.CAST.SPIN P0, [R17], R12, R13 ;  /* 0x0000000c1100758d */ /* 0x000e24000180000d */
[----:B0-----:R-:W-:Y:S05]  /*32c0*/  @!P0 BRA `(.L_x_84) ;  /* 0xfffffffc00f08947 */ /* 0x001fea000383ffff */
[----:B------:R-:W-:Y:S05]  /*32d0*/  BSYNC.RECONVERGENT B0 ;  /* 0x0000000000007941 */ /* 0x000fea0003800200 */
.L_x_83:
[----:B------:R-:W0:Y:S01]  /*32e0*/  LDCU.64 UR16, c[0x0][0x390] ;  /* 0x00007200ff1077ac */ /* 0x000e220008000a00 */
[----:B------:R-:W-:-:S04]  /*32f0*/  IADD3 R12, P0, PT, R11, R18, RZ ;  /* 0x000000120b0c7210 */ /* 0x000fc80007f1e0ff */
[----:B------:R-:W-:Y:S02]  /*3300*/  IADD3.X R13, PT, PT, RZ, RZ, RZ, P0, !PT ;  /* 0x000000ffff0d7210 */ /* 0x000fe400007fe4ff */
[----:B0-----:R-:W-:-:S04]  /*3310*/  LEA R14, P0, R12, UR16, 0x2 ;  /* 0x000000100c0e7c11 */ /* 0x001fc8000f8010ff */
[----:B------:R-:W-:-:S05]  /*3320*/  LEA.HI.X R15, R12, UR17, R13, 0x2, P0 ;  /* 0x000000110c0f7c11 */ /* 0x000fca00080f140d */
[----:B------:R-:W2:Y:S01]  /*3330*/  LDG.E.CONSTANT R13, desc[UR10][R14.64+0x4] ;  /* 0x0000040a0e0d7981 */ /* 0x000ea2000c1e9900 */
[----:B------:R-:W-:Y:S01]  /*3340*/  BSSY.RECONVERGENT B0, `(.L_x_85) ;  /* 0x0000006000007945 */ /* 0x000fe20003800200 */
[----:B--2---:R-:W-:-:S07]  /*3350*/  FMUL R19, R13, R10 ;  /* 0x0000000a0d137220 */ /* 0x004fce0000400000 */
.L_x_86:
[----:B------:R-:W0:Y:S02]  /*3360*/  LDS R12, [R17+0x4] ;  /* 0x00000400110c7984 */ /* 0x000e240000000800 */
[----:B0-----:R-:W-:-:S05]  /*3370*/  FADD R13, R19, R12 ;  /* 0x0000000c130d7221 */ /* 0x001fca0000000000 */
[----:B------:R-:W0:Y:S02]  /*3380*/  ATOMS.CAST.SPIN P0, [R17+0x4], R12, R13 ;  /* 0x0000040c1100758d */ /* 0x000e24000180000d */
[----:B0-----:R-:W-:Y:S05]  /*3390*/  @!P0 BRA `(.L_x_86) ;  /* 0xfffffffc00f08947 */ /* 0x001fea000383ffff */
[----:B------:R-:W-:Y:S05]  /*33a0*/  BSYNC.RECONVERGENT B0 ;  /* 0x0000000000007941 */ /* 0x000fea0003800200 */
.L_x_85:
[----:B------:R-:W2:Y:S01]  /*33b0*/  LDG.E.CONSTANT R13, desc[UR10][R14.64+0x8] ;  /* 0x0000080a0e0d7981 */ /* 0x000ea2000c1e9900 */
[----:B------:R-:W-:Y:S01]  /*33c0*/  BSSY.RECONVERGENT B0, `(.L_x_87) ;  /* 0x0000006000007945 */ /* 0x000fe20003800200 */
[----:B--2---:R-:W-:-:S07]  /*33d0*/  FMUL R19, R13, R10 ;  /* 0x0000000a0d137220 */ /* 0x004fce0000400000 */
.L_x_88:
[----:B------:R-:W0:Y:S02]  /*33e0*/  LDS R12, [R17+0x8] ;  /* 0x00000800110c7984 */ /* 0x000e240000000800 */
[----:B0-----:R-:W-:-:S05]  /*33f0*/  FADD R13, R19, R12 ;  /* 0x0000000c130d7221 */ /* 0x001fca0000000000 */
[----:B------:R-:W0:Y:S02]  /*3400*/  ATOMS.CAST.SPIN P0, [R17+0x8], R12, R13 ;  /* 0x0000080c1100758d */ /* 0x000e24000180000d */
[----:B0-----:R-:W-:Y:S05]  /*3410*/  @!P0 BRA `(.L_x_88) ;  /* 0xfffffffc00f08947 */ /* 0x001fea000383ffff */
[----:B------:R-:W-:Y:S05]  /*3420*/  BSYNC.RECONVERGENT B0 ;  /* 0x0000000000007941 */ /* 0x000fea0003800200 */
.L_x_87:
[----:B------:R-:W2:Y:S01]  /*3430*/  LDG.E.CONSTANT R15, desc[UR10][R14.64+0xc] ;  /* 0x00000c0a0e0f7981 */ /* 0x000ea2000c1e9900 */
[----:B------:R-:W-:Y:S01]  /*3440*/  BSSY.RECONVERGENT B0, `(.L_x_89) ;  /* 0x0000006000007945 */ /* 0x000fe20003800200 */
[----:B--2---:R-:W-:-:S07]  /*3450*/  FMUL R19, R15, R10 ;  /* 0x0000000a0f137220 */ /* 0x004fce0000400000 */
.L_x_90:
[----:B------:R-:W0:Y:S02]  /*3460*/  LDS R12, [R17+0xc] ;  /* 0x00000c00110c7984 */ /* 0x000e240000000800 */
[----:B0-----:R-:W-:-:S05]  /*3470*/  FADD R13, R19, R12 ;  /* 0x0000000c130d7221 */ /* 0x001fca0000000000 */
[----:B------:R-:W0:Y:S02]  /*3480*/  ATOMS.CAST.SPIN P0, [R17+0xc], R12, R13 ;  /* 0x00000c0c1100758d */ /* 0x000e24000180000d */
[----:B0-----:R-:W-:Y:S05]  /*3490*/  @!P0 BRA `(.L_x_90) ;  /* 0xfffffffc00f08947 */ /* 0x001fea000383ffff */
[----:B------:R-:W-:Y:S05]  /*34a0*/  BSYNC.RECONVERGENT B0 ;  /* 0x0000000000007941 */ /* 0x000fea0003800200 */
.L_x_89:
[----:B------:R-:W-:-:S07]  /*34b0*/  IADD3 R18, PT, PT, R18, 0x4, RZ ;  /* 0x0000000412127810 */ /* 0x000fce0007ffe0ff */
.L_x_82:
[----:B------:R-:W-:-:S09]  /*34c0*/  UISETP.NE.AND UP0, UPT, UR14, URZ, UPT ;  /* 0x000000ff0e00728c */ /* 0x000fd2000bf05270 */
[----:B------:R-:W-:Y:S05]  /*34d0*/  BRA.U !UP0, `(.L_x_28) ;  /* 0x0000000108987547 */ /* 0x000fea000b800000 */
[----:B------:R-:W0:Y:S01]  /*34e0*/  LDC.64 R12, c[0x0][0x390] ;  /* 0x0000e400ff0c7b82 */ /* 0x000e220000000a00 */
[----:B------:R-:W-:-:S04]  /*34f0*/  IMAD.IADD R15, R11, 0x1, R18 ;  /* 0x000000010b0f7824 */ /* 0x000fc800078e0212 */
[----:B0-----:R-:W-:-:S06]  /*3500*/  IMAD.WIDE.U32 R12, R15, 0x4, R12 ;  /* 0x000000040f0c7825 */ /* 0x001fcc00078e000c */
[----:B------:R-:W2:Y:S01]  /*3510*/  LDG.E.CONSTANT R13, desc[UR10][R12.64] ;  /* 0x0000000a0c0d7981 */ /* 0x000ea2000c1e9900 */
[----:B------:R-:W-:Y:S01]  /*3520*/  MOV R14, UR14 ;  /* 0x0000000e000e7c02 */ /* 0x000fe20008000f00 */
[----:B------:R-:W-:Y:S01]  /*3530*/  BSSY.RECONVERGENT B0, `(.L_x_91) ;  /* 0x0000009000007945 */ /* 0x000fe20003800200 */
[----:B------:R-:W-:Y:S02]  /*3540*/  IADD3 R17, PT, PT, R8, R18, RZ ;  /* 0x0000001208117210 */ /* 0x000fe40007ffe0ff */
[----:B------:R-:W-:Y:S02]  /*3550*/  ISETP.NE.AND P1, PT, R14, 0x1, PT ;  /* 0x000000010e00780c */ /* 0x000fe40003f25270 */
[----:B------:R-:W-:Y:S01]  /*3560*/  LEA R17, R17, UR6, 0x2 ;  /* 0x0000000611117c11 */ /* 0x000fe2000f8e10ff */
[----:B--2---:R-:W-:-:S10]  /*3570*/  FMUL R15, R13, R10 ;  /* 0x0000000a0d0f7220 */ /* 0x004fd40000400000 */
.L_x_92:
[----:B------:R-:W0:Y:S02]  /*3580*/  LDS R12, [R17] ;  /* 0x00000000110c7984 */ /* 0x000e240000000800 */
[----:B0-----:R-:W-:-:S05]  /*3590*/  FADD R13, R15, R12 ;  /* 0x0000000c0f0d7221 */ /* 0x001fca0000000000 */
[----:B------:R-:W0:Y:S02]  /*35a0*/  ATOMS.CAST.SPIN P0, [R17], R12, R13 ;  /* 0x0000000c1100758d */ /* 0x000e24000180000d */
[----:B0-----:R-:W-:Y:S05]  /*35b0*/  @!P0 BRA `(.L_x_92) ;  /* 0xfffffffc00f08947 */ /* 0x001fea000383ffff */
[----:B------:R-:W-:Y:S05]  /*35c0*/  BSYNC.RECONVERGENT B0 ;  /* 0x0000000000007941 */ /* 0x000fea0003800200 */
.L_x_91:
[----:B------:R-:W-:Y:S05]  /*35d0*/  @!P1 BRA `(.L_x_28) ;  /* 0x0000000000589947 */ /* 0x000fea0003800000 */
[----:B------:R-:W0:Y:S01]  /*35e0*/  LDCU.64 UR16, c[0x0][0x390] ;  /* 0x00007200ff1077ac */ /* 0x000e220008000a00 */
[----:B------:R-:W-:-:S05]  /*35f0*/  IADD3 R11, P0, PT, R11, R18, RZ ;  /* 0x000000120b0b7210 */ /* 0x000fca0007f1e0ff */
[----:B------:R-:W-:Y:S01]  /*3600*/  IMAD.X R14, RZ, RZ, RZ, P0 ;  /* 0x000000ffff0e7224 */ /* 0x000fe200000e06ff */
[----:B0-----:R-:W-:-:S04]  /*3610*/  LEA R12, P0, R11, UR16, 0x2 ;  /* 0x000000100b0c7c11 */ /* 0x001fc8000f8010ff */
[----:B------:R-:W-:-:S05]  /*3620*/  LEA.HI.X R13, R11, UR17, R14, 0x2, P0 ;  /* 0x000000110b0d7c11 */ /* 0x000fca00080f140e */
[----:B------:R-:W2:Y:S01]  /*3630*/  LDG.E.CONSTANT R11, desc[UR10][R12.64+0x4] ;  /* 0x0000040a0c0b7981 */ /* 0x000ea2000c1e9900 */
[----:B------:R-:W-:Y:S01]  /*3640*/  MOV R14, UR14 ;  /* 0x0000000e000e7c02 */ /* 0x000fe20008000f00 */
[----:B------:R-:W-:Y:S03]  /*3650*/  BSSY.RECONVERGENT B0, `(.L_x_93) ;  /* 0x0000007000007945 */ /* 0x000fe60003800200 */
[----:B------:R-:W-:Y:S01]  /*3660*/  ISETP.NE.AND P1, PT, R14, 0x2, PT ;  /* 0x000000020e00780c */ /* 0x000fe20003f25270 */
[----:B--2---:R-:W-:-:S12]  /*3670*/  FMUL R11, R11, R10 ;  /* 0x0000000a0b0b7220 */ /* 0x004fd80000400000 */
.L_x_94:
[----:B------:R-:W0:Y:S02]  /*3680*/  LDS R14, [R17+0x4] ;  /* 0x00000400110e7984 */ /* 0x000e240000000800 */
[----:B0-----:R-:W-:-:S05]  /*3690*/  FADD R15, R11, R14 ;  /* 0x0000000e0b0f7221 */ /* 0x001fca0000000000 */
[----:B------:R-:W0:Y:S02]  /*36a0*/  ATOMS.CAST.SPIN P0, [R17+0x4], R14, R15 ;  /* 0x0000040e1100758d */ /* 0x000e24000180000f */
[----:B0-----:R-:W-:Y:S05]  /*36b0*/  @!P0 BRA `(.L_x_94) ;  /* 0xfffffffc00f08947 */ /* 0x001fea000383ffff */
[----:B------:R-:W-:Y:S05]  /*36c0*/  BSYNC.RECONVERGENT B0 ;  /* 0x0000000000007941 */ /* 0x000fea0003800200 */
.L_x_93:
[----:B------:R-:W-:Y:S05]  /*36d0*/  @!P1 BRA `(.L_x_28) ;  /* 0x0000000000189947 */ /* 0x000fea0003800000 */
[----:B------:R-:W2:Y:S02]  /*36e0*/  LDG.E.CONSTANT R13, desc[UR10][R12.64+0x8] ;  /* 0x0000080a0c0d7981 */ /* 0x000ea4000c1e9900 */
[----:B--2---:R-:W-:-:S07]  /*36f0*/  FMUL R15, R13, R10 ;  /* 0x0000000a0d0f7220 */ /* 0x004fce0000400000 */
.L_x_95:
[----:B------:R-:W0:Y:S02]  /*3700*/  LDS R10, [R17+0x8] ;  /* 0x00000800110a7984 */ /* 0x000e240000000800 */
[----:B0-----:R-:W-:-:S05]  /*3710*/  FADD R11, R15, R10 ;  /* 0x0000000a0f0b7221 */ /* 0x001fca0000000000 */
[----:B------:R-:W0:Y:S02]  /*3720*/  ATOMS.CAST.SPIN P0, [R17+0x8], R10, R11 ;  /* 0x0000080a1100758d */ /* 0x000e24000180000b */
[----:B0-----:R-:W-:Y:S05]  /*3730*/  @!P0 BRA `(.L_x_95) ;  /* 0xfffffffc00f08947 */ /* 0x001fea000383ffff */
.L_x_28:
[----:B0-----:R-:W0:Y:S01]  /*3740*/  MUFU.RCP R11, R4 ;  /* 0x00000004000b7308 */ /* 0x001e220000001000 */
[----:B------:R-:W2:Y:S07]  /*3750*/  LDCU UR5, c[0x0][0x3a4] ;  /* 0x00007480ff0577ac */ /* 0x000eae0008000800 */
[----:B------:R-:W3:Y:S01]  /*3760*/  FCHK P0, R9, R4 ;  /* 0x0000000409007302 */ /* 0x000ee20000000000 */
[----:B0-----:R-:W-:Y:S01]  /*3770*/  FFMA R10, -R4, R11, 1 ;  /* 0x3f800000040a7423 */ /* 0x001fe2000000010b */
[----:B--2---:R-:W-:Y:S01]  /*3780*/  ISETP.GE.AND P2, PT, R3, UR5, PT ;  /* 0x0000000503007c0c */ /* 0x004fe2000bf46270 */
[----:B------:R-:W-:Y:S05]  /*3790*/  WARPSYNC.ALL ;  /* 0x0000000000007948 */ /* 0x000fea0003800000 */
[----:B------:R-:W-:-:S04]  /*37a0*/  FFMA R10, R11, R10, R11 ;  /* 0x0000000a0b0a7223 */ /* 0x000fc8000000000b */
[----:B------:R-:W-:-:S04]  /*37b0*/  FFMA R11, R10, R9, RZ ;  /* 0x000000090a0b7223 */ /* 0x000fc800000000ff */
[----:B------:R-:W-:-:S04]  /*37c0*/  FFMA R12, -R4, R11, R9 ;  /* 0x0000000b040c7223 */ /* 0x000fc80000000109 */
[----:B------:R-:W-:Y:S01]  /*37d0*/  FFMA R10, R10, R12, R11 ;  /* 0x0000000c0a0a7223 */ /* 0x000fe2000000000b */
[----:B------:R-:W-:Y:S06]  /*37e0*/  BAR.SYNC.DEFER_BLOCKING 0x0 ;  /* 0x0000000000007b1d */ /* 0x000fec0000010000 */
[----:B---3--:R-:W-:Y:S05]  /*37f0*/  @!P0 BRA `(.L_x_96) ;  /* 0x00000000000c8947 */ /* 0x008fea0003800000 */
[----:B------:R-:W-:Y:S02]  /*3800*/  MOV R10, R9 ;  /* 0x00000009000a7202 */ /* 0x000fe40000000f00 */
[----:B------:R-:W-:-:S07]  /*3810*/  MOV R12, 0x3830 ;  /* 0x00003830000c7802 */ /* 0x000fce0000000f00 */
[----:B-1----:R-:W-:Y:S05]  /*3820*/  CALL.REL.NOINC `($__internal_0_$__cuda_sm3x_div_rn_noftz_f32_slowpath) ;  /* 0x0000000c00307944 */ /* 0x002fea0003c00000 */
.L_x_96:
[----:B------:R-:W-:Y:S04]  /*3830*/  BSSY.RECONVERGENT B0, `(.L_x_97) ;  /* 0x000003c000007945 */ /* 0x000fe80003800200 */
[----:B------:R-:W-:Y:S05]  /*3840*/  @P2 BRA `(.L_x_98) ;  /* 0x0000000000e82947 */ /* 0x000fea0003800000 */
[----:B------:R-:W-:Y:S01]  /*3850*/  ISETP.NE.AND P1, PT, R7, RZ, PT ;  /* 0x000000ff0700720c */ /* 0x000fe20003f25270 */
[----:B------:R-:W-:Y:S01]  /*3860*/  BSSY.RECONVERGENT B1, `(.L_x_99) ;  /* 0x000001d000017945 */ /* 0x000fe20003800200 */
[----:B------:R-:W-:Y:S01]  /*3870*/  ISETP.GE.U32.AND P0, PT, R2, 0x60, PT ;  /* 0x000000600200780c */ /* 0x000fe20003f06070 */
[----:B------:R-:W-:-:S10]  /*3880*/  IMAD.MOV.U32 R9, RZ, RZ, R3 ;  /* 0x000000ffff097224 */ /* 0x000fd400078e0003 */
[----:B------:R-:W-:Y:S05]  /*3890*/  @!P1 BRA `(.L_x_100) ;  /* 0x0000000000649947 */ /* 0x000fea0003800000 */
[----:B------:R-:W0:Y:S01]  /*38a0*/  S2UR UR9, SR_CgaCtaId ;  /* 0x00000000000979c3 */ /* 0x000e220000008800 */
[----:B------:R-:W2:Y:S01]  /*38b0*/  LDCU UR16, c[0x0][0x3a4] ;  /* 0x00007480ff1077ac */ /* 0x000ea20008000800 */
[----:B------:R-:W-:Y:S01]  /*38c0*/  ISETP.NE.AND P1, PT, R7, 0x1, PT ;  /* 0x000000010700780c */ /* 0x000fe20003f25270 */
[----:B------:R-:W-:Y:S01]  /*38d0*/  UMOV UR5, 0x400 ;  /* 0x0000040000057882 */ /* 0x000fe20000000000 */
[----:B--2---:R-:W-:Y:S01]  /*38e0*/  IMAD R13, R0, UR16, R3 ;  /* 0x00000010000d7c24 */ /* 0x004fe2000f8e0203 */
[----:B0-----:R-:W-:-:S06]  /*38f0*/  ULEA UR5, UR9, UR5, 0x18 ;  /* 0x0000000509057291 */ /* 0x001fcc000f8ec0ff */
[C---:B------:R-:W-:Y:S02]  /*3900*/  LEA R11, R13.reuse, UR5, 0x2 ;  /* 0x000000050d0b7c11 */ /* 0x040fe4000f8e10ff */
[----:B------:R-:W-:-:S03]  /*3910*/  LEA R13, R13, UR7, 0x2 ;  /* 0x000000070d0d7c11 */ /* 0x000fc6000f8e10ff */
[----:B------:R-:W-:Y:S04]  /*3920*/  LDS R9, [R11] ;  /* 0x000000000b097984 */ /* 0x000fe80000000800 */
[----:B------:R-:W0:Y:S02]  /*3930*/  LDS R12, [R13] ;  /* 0x000000000d0c7984 */ /* 0x000e240000000800 */
[----:B0-----:R-:W-:Y:S01]  /*3940*/  FFMA R12, R9, R10, R12 ;  /* 0x0000000a090c7223 */ /* 0x001fe2000000000c */
[----:B------:R-:W-:-:S04]  /*3950*/  IADD3 R9, PT, PT, R3, 0x20, RZ ;  /* 0x0000002003097810 */ /* 0x000fc80007ffe0ff */
[----:B------:R0:W-:Y:S01]  /*3960*/  STS [R11], R12 ;  /* 0x0000000c0b007388 */ /* 0x0001e20000000800 */
[----:B------:R-:W-:Y:S05]  /*3970*/  @!P1 BRA `(.L_x_100) ;  /* 0x00000000002c9947 */ /* 0x000fea0003800000 */
[----:B------:R-:W-:Y:S01]  /*3980*/  LDS R9, [R11+0x80] ;  /* 0x000080000b097984 */ /* 0x000fe20000000800 */
[----:B------:R-:W-:-:S03]  /*3990*/  ISETP.NE.AND P1, PT, R7, 0x2, PT ;  /* 0x000000020700780c */ /* 0x000fc60003f25270 */
[----:B0-----:R-:W0:Y:S02]  /*39a0*/  LDS R12, [R13+0x80] ;  /* 0x000080000d0c7984 */ /* 0x001e240000000800 */
[----:B0-----:R-:W-:-:S08]  /*39b0*/  FFMA R12, R9, R10, R12 ;  /* 0x0000000a090c7223 */ /* 0x001fd0000000000c */
[----:B------:R-:W-:Y:S04]  /*39c0*/  @P1 LDS R9, [R11+0x100] ;  /* 0x000100000b091984 */ /* 0x000fe80000000800 */
[----:B------:R-:W-:Y:S04]  /*39d0*/  STS [R11+0x80], R12 ;  /* 0x0000800c0b007388 */ /* 0x000fe80000000800 */
[----:B------:R-:W0:Y:S02]  /*39e0*/  @P1 LDS R14, [R13+0x100] ;  /* 0x000100000d0e1984 */ /* 0x000e240000000800 */
[----:B0-----:R-:W-:Y:S01]  /*39f0*/  @P1 FFMA R14, R9, R10, R14 ;  /* 0x0000000a090e1223 */ /* 0x001fe2000000000e */
[C---:B------:R-:W-:Y:S01]  /*3a00*/  IADD3 R9, PT, PT, R3.reuse, 0x40, RZ ;  /* 0x0000004003097810 */ /* 0x040fe20007ffe0ff */
[----:B------:R-:W-:-:S03]  /*3a10*/  @P1 VIADD R9, R3, 0x60 ;  /* 0x0000006003091836 */ /* 0x000fc60000000000 */
[----:B------:R2:W-:Y:S04]  /*3a20*/  @P1 STS [R11+0x100], R14 ;  /* 0x0001000e0b001388 */ /* 0x0005e80000000800 */
.L_x_100:
[----:B------:R-:W-:Y:S05]  /*3a30*/  BSYNC.RECONVERGENT B1 ;  /* 0x0000000000017941 */ /* 0x000fea0003800200 */
.L_x_99:
[----:B------:R-:W-:Y:S05]  /*3a40*/  @!P0 BRA `(.L_x_98) ;  /* 0x0000000000688947 */ /* 0x000fea0003800000 */
[----:B--2---:R-:W2:Y:S01]  /*3a50*/  S2R R14, SR_CgaCtaId ;  /* 0x00000000000e7919 */ /* 0x004ea20000008800 */
[----:B0-----:R-:W0:Y:S01]  /*3a60*/  LDC R12, c[0x0][0x3a4] ;  /* 0x0000e900ff0c7b82 */ /* 0x001e220000000800 */
[----:B------:R-:W-:-:S04]  /*3a70*/  MOV R11, 0x400 ;  /* 0x00000400000b7802 */ /* 0x000fc80000000f00 */
[----:B--2---:R-:W-:-:S07]  /*3a80*/  LEA R26, R14, R11, 0x18 ;  /* 0x0000000b0e1a7211 */ /* 0x004fce00078ec0ff */
.L_x_101:
[----:B0-----:R-:W-:Y:S01]  /*3a90*/  IMAD R11, R0, R12, R9 ;  /* 0x0000000c000b7224 */ /* 0x001fe200078e0209 */
[----:B------:R-:W-:-:S04]  /*3aa0*/  IADD3 R9, PT, PT, R9, 0x80, RZ ;  /* 0x0000008009097810 */ /* 0x000fc80007ffe0ff */
[C---:B---3--:R-:W-:Y:S02]  /*3ab0*/  LEA R13, R11.reuse, R26, 0x2 ;  /* 0x0000001a0b0d7211 */ /* 0x048fe400078e10ff */
[----:B------:R-:W-:Y:S02]  /*3ac0*/  LEA R14, R11, UR7, 0x2 ;  /* 0x000000070b0e7c11 */ /* 0x000fe4000f8e10ff */
[----:B------:R-:W-:Y:S01]  /*3ad0*/  ISETP.GE.AND P0, PT, R9, R12, PT ;  /* 0x0000000c0900720c */ /* 0x000fe20003f06270 */
[----:B------:R-:W-:Y:S04]  /*3ae0*/  LDS R11, [R13] ;  /* 0x000000000d0b7984 */ /* 0x000fe80000000800 */
[----:B------:R-:W0:Y:S02]  /*3af0*/  LDS R18, [R14] ;  /* 0x000000000e127984 */ /* 0x000e240000000800 */
[----:B0-----:R-:W-:-:S02]  /*3b00*/  FFMA R18, R11, R10, R18 ;  /* 0x0000000a0b127223 */ /* 0x001fc40000000012 */
[----:B------:R-:W-:Y:S04]  /*3b10*/  LDS R11, [R13+0x80] ;  /* 0x000080000d0b7984 */ /* 0x000fe80000000800 */
[----:B------:R-:W-:Y:S04]  /*3b20*/  STS [R13], R18 ;  /* 0x000000120d007388 */ /* 0x000fe80000000800 */
[----:B------:R-:W0:Y:S02]  /*3b30*/  LDS R20, [R14+0x80] ;  /* 0x000080000e147984 */ /* 0x000e240000000800 */
[----:B0-----:R-:W-:-:S02]  /*3b40*/  FFMA R20, R11, R10, R20 ;  /* 0x0000000a0b147223 */ /* 0x001fc40000000014 */
[----:B------:R-:W-:Y:S04]  /*3b50*/  LDS R11, [R13+0x100] ;  /* 0x000100000d0b7984 */ /* 0x000fe80000000800 */
[----:B------:R-:W-:Y:S04]  /*3b60*/  STS [R13+0x80], R20 ;  /* 0x000080140d007388 */ /* 0x000fe80000000800 */
[----:B------:R-:W0:Y:S02]  /*3b70*/  LDS R22, [R14+0x100] ;  /* 0x000100000e167984 */ /* 0x000e240000000800 */
[----:B0-----:R-:W-:-:S02]  /*3b80*/  FFMA R22, R11, R10, R22 ;  /* 0x0000000a0b167223 */ /* 0x001fc40000000016 */
[----:B------:R-:W-:Y:S04]  /*3b90*/  LDS R11, [R13+0x180] ;  /* 0x000180000d0b7984 */ /* 0x000fe80000000800 */
[----:B------:R-:W-:Y:S04]  /*3ba0*/  STS [R13+0x100], R22 ;  /* 0x000100160d007388 */ /* 0x000fe80000000800 */
[----:B------:R-:W0:Y:S02]  /*3bb0*/  LDS R24, [R14+0x180] ;  /* 0x000180000e187984 */ /* 0x000e240000000800 */
[----:B0-----:R-:W-:-:S05]  /*3bc0*/  FFMA R24, R11, R10, R24 ;  /* 0x0000000a0b187223 */ /* 0x001fca0000000018 */
[----:B------:R3:W-:Y:S01]  /*3bd0*/  STS [R13+0x180], R24 ;  /* 0x000180180d007388 */ /* 0x0007e20000000800 */
[----:B------:R-:W-:Y:S05]  /*3be0*/  @!P0 BRA `(.L_x_101) ;  /* 0xfffffffc00a88947 */ /* 0x000fea000383ffff */
.L_x_98:
[----:B------:R-:W-:Y:S05]  /*3bf0*/  BSYNC.RECONVERGENT B0 ;  /* 0x0000000000007941 */ /* 0x000fea0003800200 */
.L_x_97:
[----:B------:R-:W4:Y:S01]  /*3c00*/  LDCU UR5, c[0x0][0x3a0] ;  /* 0x00007400ff0577ac */ /* 0x000f220008000800 */
[----:B------:R-:W-:Y:S02]  /*3c10*/  UIADD3 UR4, UPT, UPT, UR4, 0x1, URZ ;  /* 0x0000000104047890 */ /* 0x000fe4000fffe0ff */
[----:B----4-:R-:W-:-:S04]  /*3c20*/  UIADD3 UR5, UPT, UPT, UR5, 0x1f, URZ ;  /* 0x0000001f05057890 */ /* 0x010fc8000fffe0ff */
[----:B------:R-:W-:-:S04]  /*3c30*/  USHF.R.U32.HI UR5, URZ, 0x5, UR5 ;  /* 0x00000005ff057899 */ /* 0x000fc80008011605 */
[----:B------:R-:W-:-:S09]  /*3c40*/  UISETP.NE.AND UP0, UPT, UR4, UR5, UPT ;  /* 0x000000050400728c */ /* 0x000fd2000bf05270 */
[----:B------:R-:W-:Y:S05]  /*3c50*/  BRA.U UP0, `(.L_x_102) ;  /* 0xffffffd1005c7547 */ /* 0x000fea000b83ffff */
.L_x_10:
[----:B01----:R-:W0:Y:S02]  /*3c60*/  LDC R2, c[0x0][0x3a4] ;  /* 0x0000e900ff027b82 */ /* 0x003e240000000800 */
[----:B0-----:R-:W-:-:S13]  /*3c70*/  ISETP.GE.AND P0, PT, R3, R2, PT ;  /* 0x000000020300720c */ /* 0x001fda0003f06270 */
[----:B------:R-:W-:Y:S05]  /*3c80*/  @P0 EXIT ;  /* 0x000000000000094d */ /* 0x000fea0003800000 */
[----:B---3--:R-:W-:Y:S01]  /*3c90*/  LOP3.LUT R5, RZ, R3, RZ, 0x33, !PT ;  /* 0x00000003ff057212 */ /* 0x008fe200078e33ff */
[----:B------:R-:W-:Y:S04]  /*3ca0*/  BSSY.RECONVERGENT B0, `(.L_x_103) ;  /* 0x000001b000007945 */ /* 0x000fe80003800200 */
[----:B------:R-:W-:-:S05]  /*3cb0*/  IMAD.IADD R6, R5, 0x1, R2 ;  /* 0x0000000105067824 */ /* 0x000fca00078e0202 */
[C---:B------:R-:W-:Y:S02]  /*3cc0*/  LOP3.LUT R4, R6.reuse, 0x60, RZ, 0xc0, !PT ;  /* 0x0000006006047812 */ /* 0x040fe400078ec0ff */
[----:B------:R-:W-:Y:S02]  /*3cd0*/  ISETP.GE.U32.AND P1, PT, R6, 0x60, PT ;  /* 0x000000600600780c */ /* 0x000fe40003f26070 */
[----:B------:R-:W-:-:S13]  /*3ce0*/  ISETP.NE.AND P0, PT, R4, 0x60, PT ;  /* 0x000000600400780c */ /* 0x000fda0003f05270 */
[----:B------:R-:W-:Y:S05]  /*3cf0*/  @!P0 BRA `(.L_x_104) ;  /* 0x0000000000548947 */ /* 0x000fea0003800000 */
[----:B------:R-:W0:Y:S01]  /*3d00*/  S2UR UR5, SR_CgaCtaId ;  /* 0x00000000000579c3 */ /* 0x000e220000008800 */
[----:B------:R-:W-:Y:S01]  /*3d10*/  LEA.HI R6, R6, 0x1, RZ, 0x1b ;  /* 0x0000000106067811 */ /* 0x000fe200078fd8ff */
[----:B------:R-:W-:Y:S01]  /*3d20*/  UMOV UR4, 0x400 ;  /* 0x0000040000047882 */ /* 0x000fe20000000000 */
[-CC-:B--2---:R-:W-:Y:S02]  /*3d30*/  IMAD R11, R0, R2.reuse, R3.reuse ;  /* 0x00000002000b7224 */ /* 0x184fe400078e0203 */
[----:B------:R-:W-:Y:S01]  /*3d40*/  SHF.L.U32 R7, R6, 0x5, RZ ;  /* 0x0000000506077819 */ /* 0x000fe200000006ff */
[----:B------:R-:W-:Y:S01]  /*3d50*/  IMAD R9, R16, R2, R3 ;  /* 0x0000000210097224 */ /* 0x000fe200078e0203 */
[----:B------:R-:W-:Y:S01]  /*3d60*/  LOP3.LUT R6, R6, 0x3, RZ, 0xc0, !PT ;  /* 0x0000000306067812 */ /* 0x000fe200078ec0ff */
[----:B------:R-:W1:Y:S01]  /*3d70*/  LDC.64 R4, c[0x0][0x398] ;  /* 0x0000e600ff047b82 */ /* 0x000e620000000a00 */
[----:B------:R-:W-:-:S03]  /*3d80*/  LOP3.LUT R8, R7, 0x60, RZ, 0xc0, !PT ;  /* 0x0000006007087812 */ /* 0x000fc600078ec0ff */
[----:B------:R-:W-:Y:S01]  /*3d90*/  IMAD.MOV R10, RZ, RZ, -R6 ;  /* 0x000000ffff0a7224 */ /* 0x000fe200078e0a06 */
[----:B------:R-:W-:Y:S01]  /*3da0*/  IADD3 R3, PT, PT, R3, R8, RZ ;  /* 0x0000000803037210 */ /* 0x000fe20007ffe0ff */
[----:B0-----:R-:W-:-:S06]  /*3db0*/  ULEA UR4, UR5, UR4, 0x18 ;  /* 0x0000000405047291 */ /* 0x001fcc000f8ec0ff */
[----:B------:R-:W-:-:S07]  /*3dc0*/  LEA R8, R11, UR4, 0x2 ;  /* 0x000000040b087c11 */ /* 0x000fce000f8e10ff */
.L_x_105:
[----:B0-----:R0:W2:Y:S01]  /*3dd0*/  LDS R11, [R8] ;  /* 0x00000000080b7984 */ /* 0x0010a20000000800 */
[C---:B-1----:R-:W-:Y:S01]  /*3de0*/  IMAD.WIDE R6, R9.reuse, 0x4, R4 ;  /* 0x0000000409067825 */ /* 0x042fe200078e0204 */
[----:B------:R-:W-:Y:S02]  /*3df0*/  IADD3 R10, PT, PT, R10, 0x1, RZ ;  /* 0x000000010a0a7810 */ /* 0x000fe40007ffe0ff */
[----:B------:R-:W-:Y:S02]  /*3e00*/  IADD3 R9, PT, PT, R9, 0x20, RZ ;  /* 0x0000002009097810 */ /* 0x000fe40007ffe0ff */
[----:B------:R-:W-:Y:S01]  /*3e10*/  ISETP.NE.AND P0, PT, R10, RZ, PT ;  /* 0x000000ff0a00720c */ /* 0x000fe20003f05270 */
[----:B0-----:R-:W-:Y:S01]  /*3e20*/  VIADD R8, R8, 0x80 ;  /* 0x0000008008087836 */ /* 0x001fe20000000000 */
[----:B--2---:R0:W-:Y:S11]  /*3e30*/  STG.E desc[UR10][R6.64], R11 ;  /* 0x0000000b06007986 */ /* 0x0041f6000c10190a */
[----:B------:R-:W-:Y:S05]  /*3e40*/  @P0 BRA `(.L_x_105) ;  /* 0xfffffffc00e00947 */ /* 0x000fea000383ffff */
.L_x_104:
[----:B------:R-:W-:Y:S05]  /*3e50*/  BSYNC.RECONVERGENT B0 ;  /* 0x0000000000007941 */ /* 0x000fea0003800200 */
.L_x_103:
[----:B------:R-:W-:Y:S05]  /*3e60*/  @!P1 EXIT ;  /* 0x000000000000994d */ /* 0x000fea0003800000 */
[----:B------:R-:W1:Y:S01]  /*3e70*/  S2UR UR7, SR_CgaCtaId ;  /* 0x00000000000779c3 */ /* 0x000e620000008800 */
[----:B------:R-:W3:Y:S01]  /*3e80*/  LDCU.64 UR4, c[0x0][0x398] ;  /* 0x00007300ff0477ac */ /* 0x000ee20008000a00 */
[-C--:B------:R-:W-:Y:S01]  /*3e90*/  IADD3 R4, PT, PT, -R3, R2.reuse, RZ ;  /* 0x0000000203047210 */ /* 0x080fe20007ffe1ff */
[-CC-:B------:R-:W-:Y:S01]  /*3ea0*/  IMAD R0, R0, R2.reuse, R3.reuse ;  /* 0x0000000200007224 */ /* 0x180fe200078e0203 */
[----:B------:R-:W-:Y:S01]  /*3eb0*/  BSSY.RECONVERGENT B0, `(.L_x_106) ;  /* 0x000003b000007945 */ /* 0x000fe20003800200 */
[----:B------:R-:W-:Y:S01]  /*3ec0*/  UMOV UR6, 0x400 ;  /* 0x0000040000067882 */ /* 0x000fe20000000000 */
[----:B------:R-:W-:Y:S01]  /*3ed0*/  ISETP.GT.AND P1, PT, R4, 0x180, PT ;  /* 0x000001800400780c */ /* 0x000fe20003f24270 */
[----:B------:R-:W-:Y:S01]  /*3ee0*/  IMAD R15, R16, R2, R3 ;  /* 0x00000002100f7224 */ /* 0x000fe200078e0203 */
[----:B------:R-:W-:Y:S01]  /*3ef0*/  PLOP3.LUT P0, PT, PT, PT, PT, 0x80, 0x8 ;  /* 0x000000000008781c */ /* 0x000fe20003f0f070 */
[----:B---3--:R-:W-:-:S04]  /*3f00*/  UIADD3 UR4, UP0, UPT, UR4, 0x100, URZ ;  /* 0x0000010004047890 */ /* 0x008fc8000ff1e0ff */
[----:B------:R-:W-:Y:S02]  /*3f10*/  UIADD3.X UR5, UPT, UPT, URZ, UR5, URZ, UP0, !UPT ;  /* 0x00000005ff057290 */ /* 0x000fe400087fe4ff */
[----:B-1----:R-:W-:Y:S01]  /*3f20*/  ULEA UR6, UR7, UR6, 0x18 ;  /* 0x0000000607067291 */ /* 0x002fe2000f8ec0ff */
[----:B------:R-:W-:-:S03]  /*3f30*/  MOV R4, UR4 ;  /* 0x0000000400047c02 */ /* 0x000fc60008000f00 */
[----:B------:R-:W-:Y:S02]  /*3f40*/  IMAD.U32 R5, RZ, RZ, UR5 ;  /* 0x00000005ff057e24 */ /* 0x000fe4000f8e00ff */
[----:B------:R-:W-:-:S04]  /*3f50*/  LEA R0, R0, UR6, 0x2 ;  /* 0x0000000600007c11 */ /* 0x000fc8000f8e10ff */
[----:B------:R-:W-:Y:S01]  /*3f60*/  IADD3 R0, PT, PT, R0, 0x100, RZ ;  /* 0x0000010000007810 */ /* 0x000fe20007ffe0ff */
[----:B------:R-:W-:Y:S06]  /*3f70*/  @!P1 BRA `(.L_x_107) ;  /* 0x0000000000b89947 */ /* 0x000fec0003800000 */
[----:B------:R-:W-:Y:S02]  /*3f80*/  PLOP3.LUT P0, PT, PT, PT, PT, 0x8, 0x80 ;  /* 0x000000000080781c */ /* 0x000fe40003f0e170 */
[----:B--2---:R-:W-:-:S11]  /*3f90*/  IADD3 R14, PT, PT, R2, -0x180, RZ ;  /* 0xfffffe80020e7810 */ /* 0x004fd60007ffe0ff */
.L_x_108:
[----:B--2---:R-:W1:Y:S01]  /*3fa0*/  LDS R13, [R0+-0x100] ;  /* 0xffff0000000d7984 */ /* 0x004e620000000800 */
[C-C-:B0-----:R-:W-:Y:S01]  /*3fb0*/  IMAD.WIDE R10, R15.reuse, 0x4, R4.reuse ;  /* 0x000000040f0a7825 */ /* 0x141fe200078e0204 */
[C---:B------:R-:W-:Y:S02]  /*3fc0*/  IADD3 R9, PT, PT, R15.reuse, 0x100, RZ ;  /* 0x000001000f097810 */ /* 0x040fe40007ffe0ff */
[----:B------:R-:W0:Y:S01]  /*3fd0*/  LDS R12, [R0+-0x80] ;  /* 0xffff8000000c7984 */ /* 0x000e220000000800 */
[----:B------:R-:W-:Y:S02]  /*3fe0*/  VIADD R7, R15, 0x80 ;  /* 0x000000800f077836 */ /* 0x000fe40000000000 */
[--C-:B------:R-:W-:Y:S01]  /*3ff0*/  IMAD.WIDE R8, R9, 0x4, R4.reuse ;  /* 0x0000000409087825 */ /* 0x100fe200078e0204 */
[----:B------:R-:W2:Y:S03]  /*4000*/  LDS R24, [R0] ;  /* 0x0000000000187984 */ /* 0x000ea60000000800 */
[----:B------:R-:W-:Y:S01]  /*4010*/  IMAD.WIDE R6, R7, 0x4, R4 ;  /* 0x0000000407067825 */ /* 0x000fe200078e0204 */
[----:B------:R-:W3:Y:S03]  /*4020*/  LDS R26, [R0+0x80] ;  /* 0x00008000001a7984 */ /* 0x000ee60000000800 */
[----:B------:R-:W-:Y:S01]  /*4030*/  VIADD R3, R3, 0x200 ;  /* 0x0000020003037836 */ /* 0x000fe20000000000 */
[----:B------:R-:W4:Y:S04]  /*4040*/  LDS R28, [R0+0x100] ;  /* 0x00010000001c7984 */ /* 0x000f280000000800 */
[----:B------:R-:W5:Y:S01]  /*4050*/  LDS R18, [R0+0x180] ;  /* 0x0001800000127984 */ /* 0x000f620000000800 */
[----:B------:R-:W-:-:S03]  /*4060*/  ISETP.GE.AND P1, PT, R3, R14, PT ;  /* 0x0000000e0300720c */ /* 0x000fc60003f26270 */
[----:B------:R-:W5:Y:S04]  /*4070*/  LDS R20, [R0+0x200] ;  /* 0x0002000000147984 */ /* 0x000f680000000800 */
        /* <DEDUP_REMOVED lines=8> */
[----:B------:R2:W5:Y:S04]  /*4100*/  LDS R16, [R0+0x680] ;  /* 0x0006800000107984 */ /* 0x0005680000000800 */
[----:B-1----:R1:W-:Y:S04]  /*4110*/  STG.E desc[UR10][R10.64+-0x100], R13 ;  /* 0xffff000d0a007986 */ /* 0x0023e8000c10190a */
[----:B0-----:R0:W-:Y:S01]  /*4120*/  STG.E desc[UR10][R10.64+-0x80], R12 ;  /* 0xffff800c0a007986 */ /* 0x0011e2000c10190a */
[----:B--2---:R-:W-:-:S03]  /*4130*/  IADD3 R0, PT, PT, R0, 0x800, RZ ;  /* 0x0000080000007810 */ /* 0x004fc60007ffe0ff */
[----:B------:R2:W-:Y:S01]  /*4140*/  STG.E desc[UR10][R10.64], R24 ;  /* 0x000000180a007986 */ /* 0x0005e2000c10190a */
[----:B-1----:R-:W-:-:S03]  /*4150*/  IADD3 R13, PT, PT, R15, 0x180, RZ ;  /* 0x000001800f0d7810 */ /* 0x002fc60007ffe0ff */
[----:B---3--:R2:W-:Y:S01]  /*4160*/  STG.E desc[UR10][R10.64+0x80], R26 ;  /* 0x0000801a0a007986 */ /* 0x0085e2000c10190a */
[----:B------:R-:W-:Y:S01]  /*4170*/  IADD3 R15, PT, PT, R15, 0x200, RZ ;  /* 0x000002000f0f7810 */ /* 0x000fe20007ffe0ff */
[----:B0-----:R-:W-:Y:S02]  /*4180*/  IMAD.WIDE R12, R13, 0x4, R4 ;  /* 0x000000040d0c7825 */ /* 0x001fe400078e0204 */
[----:B----4-:R2:W-:Y:S04]  /*4190*/  STG.E desc[UR10][R6.64+-0x100], R28 ;  /* 0xffff001c06007986 */ /* 0x0105e8000c10190a */
[----:B-----5:R2:W-:Y:S04]  /*41a0*/  STG.E desc[UR10][R6.64+-0x80], R18 ;  /* 0xffff801206007986 */ /* 0x0205e8000c10190a */
[----:B------:R2:W-:Y:S04]  /*41b0*/  STG.E desc[UR10][R6.64], R20 ;  /* 0x0000001406007986 */ /* 0x0005e8000c10190a */
        /* <DEDUP_REMOVED lines=8> */
[----:B------:R2:W-:Y:S01]  /*4240*/  STG.E desc[UR10][R12.64+0x80], R16 ;  /* 0x000080100c007986 */ /* 0x0005e2000c10190a */
[----:B------:R-:W-:Y:S05]  /*4250*/  @!P1 BRA `(.L_x_108) ;  /* 0xfffffffc00509947 */ /* 0x000fea000383ffff */
.L_x_107:
[----:B------:R-:W-:Y:S05]  /*4260*/  BSYNC.RECONVERGENT B0 ;  /* 0x0000000000007941 */ /* 0x000fea0003800200 */
.L_x_106:
[----:B0-2---:R-:W-:Y:S01]  /*4270*/  IMAD.IADD R6, R2, 0x1, -R3 ;  /* 0x0000000102067824 */ /* 0x005fe200078e0a03 */
[----:B------:R-:W-:Y:S04]  /*4280*/  BSSY.RECONVERGENT B0, `(.L_x_109) ;  /* 0x000001a000007945 */ /* 0x000fe80003800200 */
[----:B------:R-:W-:-:S13]  /*4290*/  ISETP.GT.AND P1, PT, R6, 0x80, PT ;  /* 0x000000800600780c */ /* 0x000fda0003f24270 */
[----:B------:R-:W-:Y:S05]  /*42a0*/  @!P1 BRA `(.L_x_110) ;  /* 0x00000000005c9947 */ /* 0x000fea0003800000 */
[----:B------:R-:W0:Y:S01]  /*42b0*/  LDS R11, [R0+-0x100] ;  /* 0xffff0000000b7984 */ /* 0x000e220000000800 */
[C---:B------:R-:W-:Y:S01]  /*42c0*/  IADD3 R9, PT, PT, R15.reuse, 0x80, RZ ;  /* 0x000000800f097810 */ /* 0x040fe20007ffe0ff */
[--C-:B------:R-:W-:Y:S01]  /*42d0*/  IMAD.WIDE R6, R15, 0x4, R4.reuse ;  /* 0x000000040f067825 */ /* 0x100fe200078e0204 */
[----:B------:R-:W-:Y:S01]  /*42e0*/  PLOP3.LUT P0, PT, PT, PT, PT, 0x8, 0x80 ;  /* 0x000000000080781c */ /* 0x000fe20003f0e170 */
[----:B------:R-:W1:Y:S01]  /*42f0*/  LDS R13, [R0+-0x80] ;  /* 0xffff8000000d7984 */ /* 0x000e620000000800 */
[----:B------:R-:W-:Y:S01]  /*4300*/  IADD3 R3, PT, PT, R3, 0x100, RZ ;  /* 0x0000010003037810 */ /* 0x000fe20007ffe0ff */
[----:B------:R-:W-:Y:S02]  /*4310*/  IMAD.WIDE R8, R9, 0x4, R4 ;  /* 0x0000000409087825 */ /* 0x000fe400078e0204 */
[----:B------:R-:W2:Y:S02]  /*4320*/  LDS R17, [R0] ;  /* 0x0000000000117984 */ /* 0x000ea40000000800 */
[----:B------:R-:W-:-:S02]  /*4330*/  VIADD R15, R15, 0x100 ;  /* 0x000001000f0f7836 */ /* 0x000fc40000000000 */
[----:B------:R-:W3:Y:S04]  /*4340*/  LDS R19, [R0+0x80] ;  /* 0x0000800000137984 */ /* 0x000ee80000000800 */
[----:B------:R-:W4:Y:S04]  /*4350*/  LDS R21, [R0+0x100] ;  /* 0x0001000000157984 */ /* 0x000f280000000800 */
[----:B------:R-:W5:Y:S04]  /*4360*/  LDS R23, [R0+0x180] ;  /* 0x0001800000177984 */ /* 0x000f680000000800 */
[----:B------:R-:W5:Y:S04]  /*4370*/  LDS R25, [R0+0x200] ;  /* 0x0002000000197984 */ /* 0x000f680000000800 */
[----:B------:R0:W5:Y:S02]  /*4380*/  LDS R27, [R0+0x280] ;  /* 0x00028000001b7984 */ /* 0x0001640000000800 */
[----:B0-----:R-:W-:-:S02]  /*4390*/  IADD3 R0, PT, PT, R0, 0x400, RZ ;  /* 0x0000040000007810 */ /* 0x001fc40007ffe0ff */
[----:B------:R0:W-:Y:S04]  /*43a0*/  STG.E desc[UR10][R6.64+-0x100], R11 ;  /* 0xffff000b06007986 */ /* 0x0001e8000c10190a */
[----:B-1----:R0:W-:Y:S04]  /*43b0*/  STG.E desc[UR10][R6.64+-0x80], R13 ;  /* 0xffff800d06007986 */ /* 0x0021e8000c10190a */
[----:B--2---:R0:W-:Y:S04]  /*43c0*/  STG.E desc[UR10][R6.64], R17 ;  /* 0x0000001106007986 */ /* 0x0041e8000c10190a */
[----:B---3--:R0:W-:Y:S04]  /*43d0*/  STG.E desc[UR10][R6.64+0x80], R19 ;  /* 0x0000801306007986 */ /* 0x0081e8000c10190a */
[----:B----4-:R0:W-:Y:S04]  /*43e0*/  STG.E desc[UR10][R8.64+-0x100], R21 ;  /* 0xffff001508007986 */ /* 0x0101e8000c10190a */
[----:B-----5:R0:W-:Y:S04]  /*43f0*/  STG.E desc[UR10][R8.64+-0x80], R23 ;  /* 0xffff801708007986 */ /* 0x0201e8000c10190a */
[----:B------:R0:W-:Y:S04]  /*4400*/  STG.E desc[UR10][R8.64], R25 ;  /* 0x0000001908007986 */ /* 0x0001e8000c10190a */
[----:B------:R0:W-:Y:S02]  /*4410*/  STG.E desc[UR10][R8.64+0x80], R27 ;  /* 0x0000801b08007986 */ /* 0x0001e4000c10190a */
.L_x_110:
[----:B------:R-:W-:Y:S05]  /*4420*/  BSYNC.RECONVERGENT B0 ;  /* 0x0000000000007941 */ /* 0x000fea0003800200 */
.L_x_109:
[----:B------:R-:W-:-:S13]  /*4430*/  ISETP.LT.OR P0, PT, R3, R2, P0 ;  /* 0x000000020300720c */ /* 0x000fda0000701670 */
[----:B------:R-:W-:Y:S05]  /*4440*/  @!P0 EXIT ;  /* 0x000000000000894d */ /* 0x000fea0003800000 */
[----:B------:R-:W1:Y:S01]  /*4450*/  LDS R3, [R0+-0x100] ;  /* 0xffff000000037984 */ /* 0x000e620000000800 */
[----:B------:R-:W-:-:S03]  /*4460*/  IMAD.WIDE R4, R15, 0x4, R4 ;  /* 0x000000040f047825 */ /* 0x000fc600078e0204 */
[----:B0-----:R-:W0:Y:S04]  /*4470*/  LDS R7, [R0+-0x80] ;  /* 0xffff800000077984 */ /* 0x001e280000000800 */
[----:B------:R-:W2:Y:S04]  /*4480*/  LDS R9, [R0] ;  /* 0x0000000000097984 */ /* 0x000ea80000000800 */
[----:B------:R-:W3:Y:S04]  /*4490*/  LDS R11, [R0+0x80] ;  /* 0x00008000000b7984 */ /* 0x000ee80000000800 */
[----:B-1----:R-:W-:Y:S04]  /*44a0*/  STG.E desc[UR10][R4.64+-0x100], R3 ;  /* 0xffff000304007986 */ /* 0x002fe8000c10190a */
[----:B0-----:R-:W-:Y:S04]  /*44b0*/  STG.E desc[UR10][R4.64+-0x80], R7 ;  /* 0xffff800704007986 */ /* 0x001fe8000c10190a */
[----:B--2---:R-:W-:Y:S04]  /*44c0*/  STG.E desc[UR10][R4.64], R9 ;  /* 0x0000000904007986 */ /* 0x004fe8000c10190a */
[----:B---3--:R-:W-:Y:S01]  /*44d0*/  STG.E desc[UR10][R4.64+0x80], R11 ;  /* 0x0000800b04007986 */ /* 0x008fe2000c10190a */
[----:B------:R-:W-:Y:S05]  /*44e0*/  EXIT ;  /* 0x000000000000794d */ /* 0x000fea0003800000 */
        .weak           $__internal_0_$__cuda_sm3x_div_rn_noftz_f32_slowpath
        .type           $__internal_0_$__cuda_sm3x_div_rn_noftz_f32_slowpath,@function
        .size           $__internal_0_$__cuda_sm3x_div_rn_noftz_f32_slowpath,(.L_x_123 - $__internal_0_$__cuda_sm3x_div_rn_noftz_f32_slowpath)
$__internal_0_$__cuda_sm3x_div_rn_noftz_f32_slowpath:
[----:B------:R-:W-:Y:S01]  /*44f0*/  SHF.R.U32.HI R13, RZ, 0x17, R4 ;  /* 0x00000017ff0d7819 */ /* 0x000fe20000011604 */
[----:B------:R-:W-:Y:S01]  /*4500*/  BSSY.RECONVERGENT B1, `(.L_x_111) ;  /* 0x0000065000017945 */ /* 0x000fe20003800200 */
[----:B------:R-:W-:Y:S02]  /*4510*/  SHF.R.U32.HI R14, RZ, 0x17, R10 ;  /* 0x00000017ff0e7819 */ /* 0x000fe4000001160a */
[----:B------:R-:W-:Y:S02]  /*4520*/  LOP3.LUT R13, R13, 0xff, RZ, 0xc0, !PT ;  /* 0x000000ff0d0d7812 */ /* 0x000fe400078ec0ff */
[----:B------:R-:W-:Y:S02]  /*4530*/  LOP3.LUT R17, R14, 0xff, RZ, 0xc0, !PT ;  /* 0x000000ff0e117812 */ /* 0x000fe400078ec0ff */
[----:B------:R-:W-:-:S03]  /*4540*/  IADD3 R15, PT, PT, R13, -0x1, RZ ;  /* 0xffffffff0d0f7810 */ /* 0x000fc60007ffe0ff */
[----:B------:R-:W-:Y:S01]  /*4550*/  VIADD R14, R17, 0xffffffff ;  /* 0xffffffff110e7836 */ /* 0x000fe20000000000 */
[----:B------:R-:W-:Y:S02]  /*4560*/  ISETP.GT.U32.AND P0, PT, R15, 0xfd, PT ;  /* 0x000000fd0f00780c */ /* 0x000fe40003f04070 */
[----:B------:R-:W-:Y:S02]  /*4570*/  MOV R15, R4 ;  /* 0x00000004000f7202 */ /* 0x000fe40000000f00 */
[----:B------:R-:W-:-:S13]  /*4580*/  ISETP.GT.U32.OR P0, PT, R14, 0xfd, P0 ;  /* 0x000000fd0e00780c */ /* 0x000fda0000704470 */
[----:B------:R-:W-:Y:S01]  /*4590*/  @!P0 MOV R14, RZ ;  /* 0x000000ff000e8202 */ /* 0x000fe20000000f00 */
[----:B------:R-:W-:Y:S06]  /*45a0*/  @!P0 BRA `(.L_x_112) ;  /* 0x0000000000648947 */ /* 0x000fec0003800000 */
[----:B------:R-:W-:Y:S02]  /*45b0*/  FSETP.GTU.FTZ.AND P0, PT, |R10|, +INF , PT ;  /* 0x7f8000000a00780b */ /* 0x000fe40003f1c200 */
[----:B------:R-:W-:-:S04]  /*45c0*/  FSETP.GTU.FTZ.AND P1, PT, |R4|, +INF , PT ;  /* 0x7f8000000400780b */ /* 0x000fc80003f3c200 */
[----:B------:R-:W-:-:S13]  /*45d0*/  PLOP3.LUT P0, PT, P0, P1, PT, 0xf8, 0x8f ;  /* 0x00000000008f781c */ /* 0x000fda0000703f70 */
[----:B------:R-:W-:Y:S05]  /*45e0*/  @P0 BRA `(.L_x_113) ;  /* 0x0000000400540947 */ /* 0x000fea0003800000 */
[----:B------:R-:W-:-:S13]  /*45f0*/  LOP3.LUT P0, RZ, R15, 0x7fffffff, R10, 0xc8, !PT ;  /* 0x7fffffff0fff7812 */ /* 0x000fda000780c80a */
[----:B------:R-:W-:Y:S05]  /*4600*/  @!P0 BRA `(.L_x_114) ;  /* 0x0000000400448947 */ /* 0x000fea0003800000 */
[----:B------:R-:W-:Y:S02]  /*4610*/  FSETP.NEU.FTZ.AND P1, PT, |R10|, +INF , PT ;  /* 0x7f8000000a00780b */ /* 0x000fe40003f3d200 */
[----:B------:R-:W-:Y:S02]  /*4620*/  FSETP.NEU.FTZ.AND P3, PT, |R4|, +INF , PT ;  /* 0x7f8000000400780b */ /* 0x000fe40003f7d200 */
[----:B------:R-:W-:-:S11]  /*4630*/  FSETP.NEU.FTZ.AND P0, PT, |R10|, +INF , PT ;  /* 0x7f8000000a00780b */ /* 0x000fd60003f1d200 */
[----:B------:R-:W-:Y:S05]  /*4640*/  @!P3 BRA !P1, `(.L_x_114) ;  /* 0x000000040034b947 */ /* 0x000fea0004800000 */
[----:B------:R-:W-:-:S04]  /*4650*/  LOP3.LUT P1, RZ, R10, 0x7fffffff, RZ, 0xc0, !PT ;  /* 0x7fffffff0aff7812 */ /* 0x000fc8000782c0ff */
[----:B------:R-:W-:-:S13]  /*4660*/  PLOP3.LUT P1, PT, P3, P1, PT, 0x2f, 0xf2 ;  /* 0x0000000000f2781c */ /* 0x000fda0001f22577 */
[----:B------:R-:W-:Y:S05]  /*4670*/  @P1 BRA `(.L_x_115) ;  /* 0x0000000400201947 */ /* 0x000fea0003800000 */
[----:B------:R-:W-:-:S04]  /*4680*/  LOP3.LUT P1, RZ, R15, 0x7fffffff, RZ, 0xc0, !PT ;  /* 0x7fffffff0fff7812 */ /* 0x000fc8000782c0ff */
[----:B------:R-:W-:-:S13]  /*4690*/  PLOP3.LUT P0, PT, P0, P1, PT, 0x2f, 0xf2 ;  /* 0x0000000000f2781c */ /* 0x000fda0000702577 */
[----:B------:R-:W-:Y:S05]  /*46a0*/  @P0 BRA `(.L_x_116) ;  /* 0x0000000400080947 */ /* 0x000fea0003800000 */
[----:B------:R-:W-:-:S05]  /*46b0*/  VIADD R14, R17, 0xffffffff ;  /* 0xffffffff110e7836 */ /* 0x000fca0000000000 */
[----:B------:R-:W-:Y:S02]  /*46c0*/  ISETP.GE.AND P0, PT, R14, RZ, PT ;  /* 0x000000ff0e00720c */ /* 0x000fe40003f06270 */
[----:B------:R-:W-:-:S04]  /*46d0*/  IADD3 R14, PT, PT, R13, -0x1, RZ ;  /* 0xffffffff0d0e7810 */ /* 0x000fc80007ffe0ff */
[----:B------:R-:W-:-:S07]  /*46e0*/  ISETP.GE.AND P1, PT, R14, RZ, PT ;  /* 0x000000ff0e00720c */ /* 0x000fce0003f26270 */
[----:B------:R-:W-:Y:S01]  /*46f0*/  @P0 MOV R14, RZ ;  /* 0x000000ff000e0202 */ /* 0x000fe20000000f00 */
[----:B------:R-:W-:Y:S02]  /*4700*/  @!P0 IMAD.MOV.U32 R14, RZ, RZ, -0x40 ;  /* 0xffffffc0ff0e8424 */ /* 0x000fe400078e00ff */
[----:B------:R-:W-:-:S03]  /*4710*/  @!P0 FFMA R10, R10, 1.84467440737095516160e+19, RZ ;  /* 0x5f8000000a0a8823 */ /* 0x000fc600000000ff */
[----:B------:R-:W-:Y:S01]  /*4720*/  @!P1 FFMA R15, R4, 1.84467440737095516160e+19, RZ ;  /* 0x5f800000040f9823 */ /* 0x000fe200000000ff */
[----:B------:R-:W-:-:S07]  /*4730*/  @!P1 IADD3 R14, PT, PT, R14, 0x40, RZ ;  /* 0x000000400e0e9810 */ /* 0x000fce0007ffe0ff */
.L_x_112:
[----:B------:R-:W-:Y:S01]  /*4740*/  LEA R18, R13, 0xc0800000, 0x17 ;  /* 0xc08000000d127811 */ /* 0x000fe200078eb8ff */
[----:B------:R-:W-:Y:S01]  /*4750*/  VIADD R17, R17, 0xffffff81 ;  /* 0xffffff8111117836 */ /* 0x000fe20000000000 */
[----:B------:R-:W-:Y:S02]  /*4760*/  BSSY.RECONVERGENT B2, `(.L_x_117) ;  /* 0x0000035000027945 */ /* 0x000fe40003800200 */
[----:B------:R-:W-:Y:S01]  /*4770*/  IADD3 R19, PT, PT, -R18, R15, RZ ;  /* 0x0000000f12137210 */ /* 0x000fe20007ffe1ff */
[C---:B------:R-:W-:Y:S01]  /*4780*/  IMAD R10, R17.reuse, -0x800000, R10 ;  /* 0xff800000110a7824 */ /* 0x040fe200078e020a */
[----:B------:R-:W-:Y:S02]  /*4790*/  IADD3 R17, PT, PT, R17, 0x7f, -R13 ;  /* 0x0000007f11117810 */ /* 0x000fe40007ffe80d */
[----:B------:R-:W0:Y:S01]  /*47a0*/  MUFU.RCP R15, R19 ;  /* 0x00000013000f7308 */ /* 0x000e220000001000 */
[----:B------:R-:W-:Y:S01]  /*47b0*/  FADD.FTZ R21, -R19, -RZ ;  /* 0x800000ff13157221 */ /* 0x000fe20000010100 */
[----:B------:R-:W-:-:S03]  /*47c0*/  IADD3 R17, PT, PT, R17, R14, RZ ;  /* 0x0000000e11117210 */ /* 0x000fc60007ffe0ff */
[----:B0-----:R-:W-:-:S04]  /*47d0*/  FFMA R18, R15, R21, 1 ;  /* 0x3f8000000f127423 */ /* 0x001fc80000000015 */
[----:B------:R-:W-:-:S04]  /*47e0*/  FFMA R15, R15, R18, R15 ;  /* 0x000000120f0f7223 */ /* 0x000fc8000000000f */
[----:B------:R-:W-:-:S04]  /*47f0*/  FFMA R18, R10, R15, RZ ;  /* 0x0000000f0a127223 */ /* 0x000fc800000000ff */
[----:B------:R-:W-:-:S04]  /*4800*/  FFMA R20, R21, R18, R10 ;  /* 0x0000001215147223 */ /* 0x000fc8000000000a */
[----:B------:R-:W-:-:S04]  /*4810*/  FFMA R18, R15, R20, R18 ;  /* 0x000000140f127223 */ /* 0x000fc80000000012 */
[----:B------:R-:W-:-:S04]  /*4820*/  FFMA R21, R21, R18, R10 ;  /* 0x0000001215157223 */ /* 0x000fc8000000000a */
[----:B------:R-:W-:-:S05]  /*4830*/  FFMA R10, R15, R21, R18 ;  /* 0x000000150f0a7223 */ /* 0x000fca0000000012 */
[----:B------:R-:W-:-:S04]  /*4840*/  SHF.R.U32.HI R13, RZ, 0x17, R10 ;  /* 0x00000017ff0d7819 */ /* 0x000fc8000001160a */
[----:B------:R-:W-:-:S04]  /*4850*/  LOP3.LUT R13, R13, 0xff, RZ, 0xc0, !PT ;  /* 0x000000ff0d0d7812 */ /* 0x000fc800078ec0ff */
[----:B------:R-:W-:-:S05]  /*4860*/  IADD3 R19, PT, PT, R13, R17, RZ ;  /* 0x000000110d137210 */ /* 0x000fca0007ffe0ff */
[----:B------:R-:W-:-:S05]  /*4870*/  VIADD R13, R19, 0xffffffff ;  /* 0xffffffff130d7836 */ /* 0x000fca0000000000 */
[----:B------:R-:W-:-:S13]  /*4880*/  ISETP.GE.U32.AND P0, PT, R13, 0xfe, PT ;  /* 0x000000fe0d00780c */ /* 0x000fda0003f06070 */
[----:B------:R-:W-:Y:S05]  /*4890*/  @!P0 BRA `(.L_x_118) ;  /* 0x0000000000808947 */ /* 0x000fea0003800000 */
[----:B------:R-:W-:-:S13]  /*48a0*/  ISETP.GT.AND P0, PT, R19, 0xfe, PT ;  /* 0x000000fe1300780c */ /* 0x000fda0003f04270 */
[----:B------:R-:W-:Y:S05]  /*48b0*/  @P0 BRA `(.L_x_119) ;  /* 0x00000000006c0947 */ /* 0x000fea0003800000 */
[----:B------:R-:W-:-:S13]  /*48c0*/  ISETP.GE.AND P0, PT, R19, 0x1, PT ;  /* 0x000000011300780c */ /* 0x000fda0003f06270 */
[----:B------:R-:W-:Y:S05]  /*48d0*/  @P0 BRA `(.L_x_120) ;  /* 0x0000000000740947 */ /* 0x000fea0003800000 */
[----:B------:R-:W-:Y:S02]  /*48e0*/  ISETP.GE.AND P0, PT, R19, -0x18, PT ;  /* 0xffffffe81300780c */ /* 0x000fe40003f06270 */
[----:B------:R-:W-:-:S11]  /*48f0*/  LOP3.LUT R10, R10, 0x80000000, RZ, 0xc0, !PT ;  /* 0x800000000a0a7812 */ /* 0x000fd600078ec0ff */
[----:B------:R-:W-:Y:S05]  /*4900*/  @!P0 BRA `(.L_x_120) ;  /* 0x0000000000688947 */ /* 0x000fea0003800000 */
[-CC-:B------:R-:W-:Y:S01]  /*4910*/  FFMA.RZ R13, R15, R21.reuse, R18.reuse ;  /* 0x000000150f0d7223 */ /* 0x180fe2000000c012 */
[C---:B------:R-:W-:Y:S02]  /*4920*/  ISETP.NE.AND P3, PT, R19.reuse, RZ, PT ;  /* 0x000000ff1300720c */ /* 0x040fe40003f65270 */
[----:B------:R-:W-:Y:S02]  /*4930*/  ISETP.NE.AND P1, PT, R19, RZ, PT ;  /* 0x000000ff1300720c */ /* 0x000fe40003f25270 */
[----:B------:R-:W-:Y:S01]  /*4940*/  LOP3.LUT R14, R13, 0x7fffff, RZ, 0xc0, !PT ;  /* 0x007fffff0d0e7812 */ /* 0x000fe200078ec0ff */
[CCC-:B------:R-:W-:Y:S01]  /*4950*/  FFMA.RP R13, R15.reuse, R21.reuse, R18.reuse ;  /* 0x000000150f0d7223 */ /* 0x1c0fe20000008012 */
[----:B------:R-:W-:Y:S01]  /*4960*/  FFMA.RM R18, R15, R21, R18 ;  /* 0x000000150f127223 */ /* 0x000fe20000004012 */
[----:B------:R-:W-:Y:S02]  /*4970*/  IADD3 R15, PT, PT, R19, 0x20, RZ ;  /* 0x00000020130f7810 */ /* 0x000fe40007ffe0ff */
[----:B------:R-:W-:-:S02]  /*4980*/  LOP3.LUT R14, R14, 0x800000, RZ, 0xfc, !PT ;  /* 0x008000000e0e7812 */ /* 0x000fc400078efcff */
[----:B------:R-:W-:Y:S02]  /*4990*/  IADD3 R17, PT, PT, -R19, RZ, RZ ;  /* 0x000000ff13117210 */ /* 0x000fe40007ffe1ff */
[----:B------:R-:W-:Y:S02]  /*49a0*/  SHF.L.U32 R15, R14, R15, RZ ;  /* 0x0000000f0e0f7219 */ /* 0x000fe400000006ff */
[----:B------:R-:W-:Y:S02]  /*49b0*/  FSETP.NEU.FTZ.AND P0, PT, R13, R18, PT ;  /* 0x000000120d00720b */ /* 0x000fe40003f1d000 */
[----:B------:R-:W-:Y:S02]  /*49c0*/  SEL R13, R17, RZ, P3 ;  /* 0x000000ff110d7207 */ /* 0x000fe40001800000 */
[----:B------:R-:W-:Y:S02]  /*49d0*/  ISETP.NE.AND P1, PT, R15, RZ, P1 ;  /* 0x000000ff0f00720c */ /* 0x000fe40000f25270 */
[----:B------:R-:W-:-:S02]  /*49e0*/  SHF.R.U32.HI R13, RZ, R13, R14 ;  /* 0x0000000dff0d7219 */ /* 0x000fc4000001160e */
[----:B------:R-:W-:Y:S02]  /*49f0*/  PLOP3.LUT P0, PT, P0, P1, PT, 0xf8, 0x8f ;  /* 0x00000000008f781c */ /* 0x000fe40000703f70 */
[----:B------:R-:W-:Y:S02]  /*4a00*/  SHF.R.U32.HI R15, RZ, 0x1, R13 ;  /* 0x00000001ff0f7819 */ /* 0x000fe4000001160d */
[----:B------:R-:W-:-:S04]  /*4a10*/  SEL R14, RZ, 0x1, !P0 ;  /* 0x00000001ff0e7807 */ /* 0x000fc80004000000 */
[----:B------:R-:W-:-:S04]  /*4a20*/  LOP3.LUT R14, R14, 0x1, R15, 0xf8, !PT ;  /* 0x000000010e0e7812 */ /* 0x000fc800078ef80f */
[----:B------:R-:W-:-:S05]  /*4a30*/  LOP3.LUT R14, R14, R13, RZ, 0xc0, !PT ;  /* 0x0000000d0e0e7212 */ /* 0x000fca00078ec0ff */
[----:B------:R-:W-:-:S05]  /*4a40*/  IMAD.IADD R15, R15, 0x1, R14 ;  /* 0x000000010f0f7824 */ /* 0x000fca00078e020e */
[----:B------:R-:W-:Y:S01]  /*4a50*/  LOP3.LUT R10, R15, R10, RZ, 0xfc, !PT ;  /* 0x0000000a0f0a7212 */ /* 0x000fe200078efcff */
[----:B------:R-:W-:Y:S06]  /*4a60*/  BRA `(.L_x_120) ;  /* 0x0000000000107947 */ /* 0x000fec0003800000 */
.L_x_119:
[----:B------:R-:W-:-:S04]  /*4a70*/  LOP3.LUT R10, R10, 0x80000000, RZ, 0xc0, !PT ;  /* 0x800000000a0a7812 */ /* 0x000fc800078ec0ff */
[----:B------:R-:W-:Y:S01]  /*4a80*/  LOP3.LUT R10, R10, 0x7f800000, RZ, 0xfc, !PT ;  /* 0x7f8000000a0a7812 */ /* 0x000fe200078efcff */
[----:B------:R-:W-:Y:S06]  /*4a90*/  BRA `(.L_x_120) ;  /* 0x0000000000047947 */ /* 0x000fec0003800000 */
.L_x_118:
[----:B------:R-:W-:-:S07]  /*4aa0*/  LEA R10, R17, R10, 0x17 ;  /* 0x0000000a110a7211 */ /* 0x000fce00078eb8ff */
.L_x_120:
[----:B------:R-:W-:Y:S05]  /*4ab0*/  BSYNC.RECONVERGENT B2 ;  /* 0x0000000000027941 */ /* 0x000fea0003800200 */
.L_x_117:
[----:B------:R-:W-:Y:S05]  /*4ac0*/  BRA `(.L_x_121) ;  /* 0x0000000000207947 */ /* 0x000fea0003800000 */
.L_x_116:
[----:B------:R-:W-:-:S04]  /*4ad0*/  LOP3.LUT R10, R15, 0x80000000, R10, 0x48, !PT ;  /* 0x800000000f0a7812 */ /* 0x000fc800078e480a */
[----:B------:R-:W-:Y:S01]  /*4ae0*/  LOP3.LUT R10, R10, 0x7f800000, RZ, 0xfc, !PT ;  /* 0x7f8000000a0a7812 */ /* 0x000fe200078efcff */
[----:B------:R-:W-:Y:S06]  /*4af0*/  BRA `(.L_x_121) ;  /* 0x0000000000147947 */ /* 0x000fec0003800000 */
.L_x_115:
[----:B------:R-:W-:Y:S01]  /*4b00*/  LOP3.LUT R10, R15, 0x80000000, R10, 0x48, !PT ;  /* 0x800000000f0a7812 */ /* 0x000fe200078e480a */
[----:B------:R-:W-:Y:S06]  /*4b10*/  BRA `(.L_x_121) ;  /* 0x00000000000c7947 */ /* 0x000fec0003800000 */
.L_x_114:
[----:B------:R-:W0:Y:S01]  /*4b20*/  MUFU.RSQ R10, -QNAN ;  /* 0xffc00000000a7908 */ /* 0x000e220000001400 */
[----:B------:R-:W-:Y:S05]  /*4b30*/  BRA `(.L_x_121) ;  /* 0x0000000000047947 */ /* 0x000fea0003800000 */
.L_x_113:
[----:B------:R-:W-:-:S07]  /*4b40*/  FADD.FTZ R10, R10, R4 ;  /* 0x000000040a0a7221 */ /* 0x000fce0000010000 */
.L_x_121:
[----:B------:R-:W-:Y:S05]  /*4b50*/  BSYNC.RECONVERGENT B1 ;  /* 0x0000000000017941 */ /* 0x000fea0003800200 */
.L_x_111:
[----:B------:R-:W-:-:S04]  /*4b60*/  HFMA2 R13, -RZ, RZ, 0, 0 ;  /* 0x00000000ff0d7431 */ /* 0x000fc800000001ff */
[----:B0-----:R-:W-:Y:S05]  /*4b70*/  RET.REL.NODEC R12 `(_Z10flash_attnPKfS0_S0_Pfiif) ;  /* 0xffffffb40c207950 */ /* 0x001fea0003c3ffff */
.L_x_122:
[----:B------:R-:W-:-:S00]  /*4b80*/  BRA `(.L_x_122) ;  /* 0xfffffffc00fc7947 */ /* 0x000fc0000383ffff */
[----:B------:R-:W-:-:S00]  /*4b90*/  NOP ;  /* 0x0000000000007918 */ /* 0x000fc00000000000 */
        /* <DEDUP_REMOVED lines=14> */
.L_x_123:


//--------------------- .nv.shared._Z10flash_attnPKfS0_S0_Pfiif --------------------------
	.section	.nv.shared._Z10flash_attnPKfS0_S0_Pfiif,"aw",@nobits
	.sectionflags	@""
	.align	16
	.zero		1024


//--------------------- .nv.shared.reserved.0     --------------------------
	.section	.nv.shared.reserved.0,"aw",@nobits
	.weak		__nv_reservedSMEM_offset_0_alias
	.size		__nv_reservedSMEM_offset_0_alias, 0, 64
	.other		__nv_reservedSMEM_offset_0_alias,@"STO_CUDA_RESERVED_SHARED STV_DEFAULT"
__nv_reservedSMEM_offset_0_alias:
	.zero		0
	.zero		64


//--------------------- .nv.constant0._Z10flash_attnPKfS0_S0_Pfiif --------------------------
	.section	.nv.constant0._Z10flash_attnPKfS0_S0_Pfiif,"a",@progbits
	.sectionflags	@""
	.align	4
.nv.constant0._Z10flash_attnPKfS0_S0_Pfiif:
	.zero		940


//--------------------- SYMBOLS --------------------------

	.type		.nv.reservedSmem.offset0,@object
	.size		.nv.reservedSmem.offset0,0x4
	.type		.nv.reservedSmem.cap,@object
	.size		.nv.reservedSmem.cap,0x4
